def matmul_kernel(
    a_ptr,
    b_ptr,
    c_ptr,
    M,
    N,
    K,
    stride_am,
    stride_ak,
    stride_bk,
    stride_bn,
    stride_cm,
    stride_cn,
    BLOCK_M: tl.constexpr,
    BLOCK_N: tl.constexpr,
    BLOCK_K: tl.constexpr,
    GROUP_M: tl.constexpr,
):
    pid = tl.program_id(axis=0)
    num_pid_m = tl.cdiv(M, BLOCK_M)
    num_pid_n = tl.cdiv(N, BLOCK_N)
    num_pid_in_group = GROUP_M * num_pid_n
    group_id = pid // num_pid_in_group
    first_pid_m = group_id * GROUP_M
    group_size_m = min(num_pid_m - first_pid_m, GROUP_M)
    pid_m = first_pid_m + ((pid % num_pid_in_group) % group_size_m)
    pid_n = (pid % num_pid_in_group) // group_size_m

    offs_am = (pid_m * BLOCK_M + tl.arange(0, BLOCK_M)) % M
    offs_bn = (pid_n * BLOCK_N + tl.arange(0, BLOCK_N)) % N
    offs_k = tl.arange(0, BLOCK_K)
    a_ptrs = a_ptr + offs_am[:, None] * stride_am + offs_k[None, :] * stride_ak
    b_ptrs = b_ptr + offs_k[:, None] * stride_bk + offs_bn[None, :] * stride_bn

    acc = tl.zeros((BLOCK_M, BLOCK_N), dtype=tl.float32)
    for kk in range(0, tl.cdiv(K, BLOCK_K)):
        a = tl.load(a_ptrs, mask=offs_k[None, :] < K - kk * BLOCK_K, other=0.0)
        b = tl.load(b_ptrs, mask=offs_k[:, None] < K - kk * BLOCK_K, other=0.0)
        acc = tl.dot(a, b, acc)
        a_ptrs += BLOCK_K * stride_ak
        b_ptrs += BLOCK_K * stride_bk

    c = acc.to(c_ptr.dtype.element_ty)
    offs_cm = pid_m * BLOCK_M + tl.arange(0, BLOCK_M)
    offs_cn = pid_n * BLOCK_N + tl.arange(0, BLOCK_N)
    c_ptrs = c_ptr + offs_cm[:, None] * stride_cm + offs_cn[None, :] * stride_cn
    mask = (offs_cm[:, None] < M) & (offs_cn[None, :] < N)
    tl.store(c_ptrs, c, mask=mask)

# config = {"BLOCK_K": 32, "BLOCK_M": 256, "BLOCK_N": 64, "GROUP_M": 8, "arch": "sm_100", "dtype": "fp16", "num_ctas": 1, "num_stages": 3, "num_warps": 4}
# arch = sm_100


// ===== COMPILED SASS (sm_100a) =====

	.target	sm_100a

	.elftype	@"ET_EXEC"


//--------------------- .note.nv.tkinfo           --------------------------
	.section	.note.nv.tkinfo,"",@"SHT_NOTE"
	.sectionflags	@"SHF_NOTE_NV_TKINFO"
	.tkinfo
        /*0018*/ 	.word	0x00000081
        /*0030*/ 	.string	""
        /*0030*/ 	.string	"ptxas-blackwell"
        /*0030*/ 	.string	"Cuda compilation tools, release 12.9, V12.9.86"
        /*0030*/ 	.string	"Build cuda_12.9.r12.9/compiler.36037853_0"
        /*0030*/ 	.string	"-v  -suppress-debug-info  -lineinfo  -arch sm_100a "



//--------------------- .note.nv.cuver            --------------------------
	.section	.note.nv.cuver,"",@"SHT_NOTE"
	.sectionflags	@"SHF_NOTE_NV_CUVER"
        /*0018*/ 	.short	0x0001
        /*001a*/ 	.short	0x0064
        /*001c*/ 	.short	0x0001
        /*001e*/ 	.short	0x0000
        /*0020*/ 	.short	0x0001
        /*0022*/ 	.short	0x0000


//--------------------- .nv.info                  --------------------------
	.section	.nv.info,"",@"SHT_CUDA_INFO"
	.align	4


	//----- nvinfo : EIATTR_REGCOUNT
	.align		4
        /*0000*/ 	.byte	0x04, 0x2f
        /*0002*/ 	.short	(.L_4 - .L_3)
	.align		4
.L_3:
        /*0004*/ 	.word	index@(matmul_kernel)
        /*0008*/ 	.word	0x000000fe


	//----- nvinfo : EIATTR_FRAME_SIZE
	.align		4
.L_4:
        /*000c*/ 	.byte	0x04, 0x11
        /*000e*/ 	.short	(.L_6 - .L_5)
	.align		4
.L_5:
        /*0010*/ 	.word	index@($__internal_2_$__cuda_sm10x_tcgen05_guardrail_trap_unallocated_columns_being_dealloced)
        /*0014*/ 	.word	0x00000000


	//----- nvinfo : EIATTR_FRAME_SIZE
	.align		4
.L_6:
        /*0018*/ 	.byte	0x04, 0x11
        /*001a*/ 	.short	(.L_8 - .L_7)
	.align		4
.L_7:
        /*001c*/ 	.word	index@($__internal_1_$__cuda_sm10x_tcgen05_guardrail_trap_phase_invalid_during_alloc)
        /*0020*/ 	.word	0x00000000


	//----- nvinfo : EIATTR_FRAME_SIZE
	.align		4
.L_8:
        /*0024*/ 	.byte	0x04, 0x11
        /*0026*/ 	.short	(.L_10 - .L_9)
	.align		4
.L_9:
        /*0028*/ 	.word	index@($__internal_0_$__cuda_sm10x_tcgen05_guardrail_trap_col_being_dealloced_not_returned_by_alloc)
        /*002c*/ 	.word	0x00000000


	//----- nvinfo : EIATTR_FRAME_SIZE
	.align		4
.L_10:
        /*0030*/ 	.byte	0x04, 0x11
        /*0032*/ 	.short	(.L_12 - .L_11)
	.align		4
.L_11:
        /*0034*/ 	.word	index@(matmul_kernel)
        /*0038*/ 	.word	0x00000000


	//----- nvinfo : EIATTR_MIN_STACK_SIZE
	.align		4
.L_12:
        /*003c*/ 	.byte	0x04, 0x12
        /*003e*/ 	.short	(.L_14 - .L_13)
	.align		4
.L_13:
        /*0040*/ 	.word	index@(matmul_kernel)
        /*0044*/ 	.word	0x00000000
.L_14:


//--------------------- .nv.info.matmul_kernel    --------------------------
	.section	.nv.info.matmul_kernel,"",@"SHT_CUDA_INFO"
	.sectionflags	@""
	.align	4


	//----- nvinfo : EIATTR_CUDA_API_VERSION
	.align		4
        /*0000*/ 	.byte	0x04, 0x37
        /*0002*/ 	.short	(.L_16 - .L_15)
.L_15:
        /*0004*/ 	.word	0x00000081


	//----- nvinfo : EIATTR_KPARAM_INFO
	.align		4
.L_16:
        /*0008*/ 	.byte	0x04, 0x17
        /*000a*/ 	.short	(.L_18 - .L_17)
.L_17:
        /*000c*/ 	.word	0x00000000
        /*0010*/ 	.short	0x000d
        /*0012*/ 	.short	0x0048
        /*0014*/ 	.byte	0x00, 0xf4, 0x21, 0x00


	//----- nvinfo : EIATTR_KPARAM_INFO
	.align		4
.L_18:
        /*0018*/ 	.byte	0x04, 0x17
        /*001a*/ 	.short	(.L_20 - .L_19)
.L_19:
        /*001c*/ 	.word	0x00000000
        /*0020*/ 	.short	0x000c
        /*0022*/ 	.short	0x0040
        /*0024*/ 	.byte	0x00, 0xf4, 0x21, 0x00


	//----- nvinfo : EIATTR_KPARAM_INFO
	.align		4
.L_20:
        /*0028*/ 	.byte	0x04, 0x17
        /*002a*/ 	.short	(.L_22 - .L_21)
.L_21:
        /*002c*/ 	.word	0x00000000
        /*0030*/ 	.short	0x000b
        /*0032*/ 	.short	0x0038
        /*0034*/ 	.byte	0x00, 0xf0, 0x11, 0x00


	//----- nvinfo : EIATTR_KPARAM_INFO
	.align		4
.L_22:
        /*0038*/ 	.byte	0x04, 0x17
        /*003a*/ 	.short	(.L_24 - .L_23)
.L_23:
        /*003c*/ 	.word	0x00000000
        /*0040*/ 	.short	0x000a
        /*0042*/ 	.short	0x0034
        /*0044*/ 	.byte	0x00, 0xf0, 0x11, 0x00


	//----- nvinfo : EIATTR_KPARAM_INFO
	.align		4
.L_24:
        /*0048*/ 	.byte	0x04, 0x17
        /*004a*/ 	.short	(.L_26 - .L_25)
.L_25:
        /*004c*/ 	.word	0x00000000
        /*0050*/ 	.short	0x0009
        /*0052*/ 	.short	0x0030
        /*0054*/ 	.byte	0x00, 0xf0, 0x11, 0x00


	//----- nvinfo : EIATTR_KPARAM_INFO
	.align		4
.L_26:
        /*0058*/ 	.byte	0x04, 0x17
        /*005a*/ 	.short	(.L_28 - .L_27)
.L_27:
        /*005c*/ 	.word	0x00000000
        /*0060*/ 	.short	0x0008
        /*0062*/ 	.short	0x002c
        /*0064*/ 	.byte	0x00, 0xf0, 0x11, 0x00


	//----- nvinfo : EIATTR_KPARAM_INFO
	.align		4
.L_28:
        /*0068*/ 	.byte	0x04, 0x17
        /*006a*/ 	.short	(.L_30 - .L_29)
.L_29:
        /*006c*/ 	.word	0x00000000
        /*0070*/ 	.short	0x0007
        /*0072*/ 	.short	0x0028
        /*0074*/ 	.byte	0x00, 0xf0, 0x11, 0x00


	//----- nvinfo : EIATTR_KPARAM_INFO
	.align		4
.L_30:
        /*0078*/ 	.byte	0x04, 0x17
        /*007a*/ 	.short	(.L_32 - .L_31)
.L_31:
        /*007c*/ 	.word	0x00000000
        /*0080*/ 	.short	0x0006
        /*0082*/ 	.short	0x0024
        /*0084*/ 	.byte	0x00, 0xf0, 0x11, 0x00


	//----- nvinfo : EIATTR_KPARAM_INFO
	.align		4
.L_32:
        /*0088*/ 	.byte	0x04, 0x17
        /*008a*/ 	.short	(.L_34 - .L_33)
.L_33:
        /*008c*/ 	.word	0x00000000
        /*0090*/ 	.short	0x0005
        /*0092*/ 	.short	0x0020
        /*0094*/ 	.byte	0x00, 0xf0, 0x11, 0x00


	//----- nvinfo : EIATTR_KPARAM_INFO
	.align		4
.L_34:
        /*0098*/ 	.byte	0x04, 0x17
        /*009a*/ 	.short	(.L_36 - .L_35)
.L_35:
        /*009c*/ 	.word	0x00000000
        /*00a0*/ 	.short	0x0004
        /*00a2*/ 	.short	0x001c
        /*00a4*/ 	.byte	0x00, 0xf0, 0x11, 0x00


	//----- nvinfo : EIATTR_KPARAM_INFO
	.align		4
.L_36:
        /*00a8*/ 	.byte	0x04, 0x17
        /*00aa*/ 	.short	(.L_38 - .L_37)
.L_37:
        /*00ac*/ 	.word	0x00000000
        /*00b0*/ 	.short	0x0003
        /*00b2*/ 	.short	0x0018
        /*00b4*/ 	.byte	0x00, 0xf0, 0x11, 0x00


	//----- nvinfo : EIATTR_KPARAM_INFO
	.align		4
.L_38:
        /*00b8*/ 	.byte	0x04, 0x17
        /*00ba*/ 	.short	(.L_40 - .L_39)
.L_39:
        /*00bc*/ 	.word	0x00000000
        /*00c0*/ 	.short	0x0002
        /*00c2*/ 	.short	0x0010
        /*00c4*/ 	.byte	0x00, 0xf4, 0x21, 0x00


	//----- nvinfo : EIATTR_KPARAM_INFO
	.align		4
.L_40:
        /*00c8*/ 	.byte	0x04, 0x17
        /*00ca*/ 	.short	(.L_42 - .L_41)
.L_41:
        /*00cc*/ 	.word	0x00000000
        /*00d0*/ 	.short	0x0001
        /*00d2*/ 	.short	0x0008
        /*00d4*/ 	.byte	0x00, 0xf4, 0x21, 0x00


	//----- nvinfo : EIATTR_KPARAM_INFO
	.align		4
.L_42:
        /*00d8*/ 	.byte	0x04, 0x17
        /*00da*/ 	.short	(.L_44 - .L_43)
.L_43:
        /*00dc*/ 	.word	0x00000000
        /*00e0*/ 	.short	0x0000
        /*00e2*/ 	.short	0x0000
        /*00e4*/ 	.byte	0x00, 0xf4, 0x21, 0x00


	//----- nvinfo : EIATTR_AT_ENTRY_FRAGMENTS
	.align		4
.L_44:
        /*00e8*/ 	.byte	0x04, 0x4f
        /*00ea*/ 	.short	(.L_46 - .L_45)


	//   ....[0]....
.L_45:
        /*00ec*/ 	.word	0x00000004


	//----- nvinfo : EIATTR_RESERVED_SMEM_USED
	.align		4
.L_46:
        /*00f0*/ 	.byte	0x01, 0x41
	.zero		2


	//----- nvinfo : EIATTR_SPARSE_MMA_MASK
	.align		4
        /*00f4*/ 	.byte	0x03, 0x50
        /*00f6*/ 	.short	0x0000


	//----- nvinfo : EIATTR_TCGEN05_1CTA_USED
	.align		4
        /*00f8*/ 	.byte	0x01, 0x51
	.zero		2


	//----- nvinfo : EIATTR_MAXREG_COUNT
	.align		4
        /*00fc*/ 	.byte	0x03, 0x1b
        /*00fe*/ 	.short	0x00ff


	//----- nvinfo : EIATTR_NUM_BARRIERS
	.align		4
        /*0100*/ 	.byte	0x02, 0x4c
        /*0102*/ 	.byte	0x01
	.zero		1


	//----- nvinfo : EIATTR_INT_WARP_WIDE_INSTR_OFFSETS
	.align		4
        /*0104*/ 	.byte	0x04, 0x31
        /*0106*/ 	.short	(.L_48 - .L_47)


	//   ....[0]....
.L_47:
        /*0108*/ 	.word	0x00001e20


	//   ....[1]....
        /*010c*/ 	.word	0x00001e30


	//   ....[2]....
        /*0110*/ 	.word	0x000031b0


	//   ....[3]....
        /*0114*/ 	.word	0x000087f0


	//   ....[4]....
        /*0118*/ 	.word	0x00008840


	//----- nvinfo : EIATTR_COOP_GROUP_MASK_REGIDS
	.align		4
.L_48:
        /*011c*/ 	.byte	0x04, 0x29
        /*011e*/ 	.short	(.L_50 - .L_49)


	//   ....[0]....
.L_49:
        /*0120*/ 	.word	0xffffffff


	//   ....[1]....
        /*0124*/ 	.word	0xffffffff


	//   ....[2]....
        /*0128*/ 	.word	0xffffffff


	//   ....[3]....
        /*012c*/ 	.word	0xffffffff


	//----- nvinfo : EIATTR_COOP_GROUP_INSTR_OFFSETS
	.align		4
.L_50:
        /*0130*/ 	.byte	0x04, 0x28
        /*0132*/ 	.short	(.L_52 - .L_51)


	//   ....[0]....
.L_51:
        /*0134*/ 	.word	0x00000070


	//   ....[1]....
        /*0138*/ 	.word	0x00000330


	//   ....[2]....
        /*013c*/ 	.word	0x00008680


	//   ....[3]....
        /*0140*/ 	.word	0x000088f0


	//----- nvinfo : EIATTR_VRC_CTA_INIT_COUNT
	.align		4
.L_52:
        /*0144*/ 	.byte	0x02, 0x4a
        /*0146*/ 	.byte	0x80
	.zero		1


	//----- nvinfo : EIATTR_MBARRIER_INSTR_OFFSETS
	.align		4
        /*0148*/ 	.byte	0x04, 0x39
        /*014a*/ 	.short	(.L_54 - .L_53)


	//   ....[0]....
.L_53:
        /*014c*/ 	.word	0x00002020
        /*0150*/ 	.word	0x000000ff
        /*0154*/ 	.word	0x00000000
        /*0158*/ 	.short	0x0100
        /*015a*/ 	.byte	0x0b
	.zero		1


	//   ....[1]....
        /*015c*/ 	.word	0x00003200
        /*0160*/ 	.word	0x000000ff
        /*0164*/ 	.word	0x0000a008
        /*0168*/ 	.short	0x0100
        /*016a*/ 	.byte	0x09
	.zero		1


	//   ....[2]....
        /*016c*/ 	.word	0x00004080
        /*0170*/ 	.word	0x000000ff
        /*0174*/ 	.word	0x00000000
        /*0178*/ 	.short	0x010a
        /*017a*/ 	.byte	0x0b
	.zero		1


	//   ....[3]....
        /*017c*/ 	.word	0x00005940
        /*0180*/ 	.word	0x000000ff
        /*0184*/ 	.word	0x00000000
        /*0188*/ 	.short	0x010a
        /*018a*/ 	.byte	0x0b
	.zero		1


	//   ....[4]....
        /*018c*/ 	.word	0x000059d0
        /*0190*/ 	.word	0x000000ff
        /*0194*/ 	.word	0x0000a000
        /*0198*/ 	.short	0x0108
        /*019a*/ 	.byte	0x09
	.zero		1


	//   ....[5]....
        /*019c*/ 	.word	0x00005a80
        /*01a0*/ 	.word	0x000000ff
        /*01a4*/ 	.word	0x0000a008
        /*01a8*/ 	.short	0x0108
        /*01aa*/ 	.byte	0x09
	.zero		1


	//   ....[6]....
        /*01ac*/ 	.word	0x00008910
        /*01b0*/ 	.word	0x000000ff
        /*01b4*/ 	.word	0x00000000
        /*01b8*/ 	.short	0x010a
        /*01ba*/ 	.byte	0x0b
	.zero		1


	//   ....[7]....
        /*01bc*/ 	.word	0x00008940
        /*01c0*/ 	.word	0x000000ff
        /*01c4*/ 	.word	0x00000000
        /*01c8*/ 	.short	0x010a
        /*01ca*/ 	.byte	0x0b
	.zero		1


	//----- nvinfo : EIATTR_NUM_MBARRIERS
	.align		4
.L_54:
        /*01cc*/ 	.byte	0x03, 0x38
        /*01ce*/ 	.short	0x0002


	//----- nvinfo : EIATTR_EXIT_INSTR_OFFSETS
	.align		4
        /*01d0*/ 	.byte	0x04, 0x1c
        /*01d2*/ 	.short	(.L_56 - .L_55)


	//   ....[0]....
.L_55:
        /*01d4*/ 	.word	0x00008900


	//----- nvinfo : EIATTR_REQNTID
	.align		4
.L_56:
        /*01d8*/ 	.byte	0x04, 0x10
        /*01da*/ 	.short	(.L_58 - .L_57)
.L_57:
        /*01dc*/ 	.word	0x00000080
        /*01e0*/ 	.word	0x00000001
        /*01e4*/ 	.word	0x00000001


	//----- nvinfo : EIATTR_CRS_STACK_SIZE
	.align		4
.L_58:
        /*01e8*/ 	.byte	0x04, 0x1e
        /*01ea*/ 	.short	(.L_60 - .L_59)
.L_59:
        /*01ec*/ 	.word	0x00000000


	//----- nvinfo : EIATTR_CBANK_PARAM_SIZE
	.align		4
.L_60:
        /*01f0*/ 	.byte	0x03, 0x19
        /*01f2*/ 	.short	0x0050


	//----- nvinfo : EIATTR_PARAM_CBANK
	.align		4
        /*01f4*/ 	.byte	0x04, 0x0a
        /*01f6*/ 	.short	(.L_62 - .L_61)
	.align		4
.L_61:
        /*01f8*/ 	.word	index@(.nv.constant0.matmul_kernel)
        /*01fc*/ 	.short	0x0380
        /*01fe*/ 	.short	0x0050


	//----- nvinfo : EIATTR_SW_WAR
	.align		4
.L_62:
        /*0200*/ 	.byte	0x04, 0x36
        /*0202*/ 	.short	(.L_64 - .L_63)
.L_63:
        /*0204*/ 	.word	0x00000008
.L_64:


//--------------------- .nv.compat                --------------------------
	.section	.nv.compat,"",@"SHT_CUDA_COMPAT_INFO"
	.align	4
        /*0000*/ 	.byte	0x02, 0x02, 0x02, 0x00, 0x02, 0x05, 0x05, 0x00, 0x02, 0x03, 0x00, 0x00, 0x02, 0x06, 0x01, 0x00


//--------------------- .nv.callgraph             --------------------------
	.section	.nv.callgraph,"",@"SHT_CUDA_CALLGRAPH"
	.align	4
	.sectionentsize	8
	.align		4
        /*0000*/ 	.word	0x00000000
	.align		4
        /*0004*/ 	.word	0xffffffff
	.align		4
        /*0008*/ 	.word	0x00000000
	.align		4
        /*000c*/ 	.word	0xfffffffe
	.align		4
        /*0010*/ 	.word	0x00000000
	.align		4
        /*0014*/ 	.word	0xfffffffd
	.align		4
        /*0018*/ 	.word	0x00000000
	.align		4
        /*001c*/ 	.word	0xfffffffc


//--------------------- .text.matmul_kernel       --------------------------
	.section	.text.matmul_kernel,"ax",@progbits
	.align	128
        .global         matmul_kernel
        .type           matmul_kernel,@function
        .size           matmul_kernel,(.L_x_20 - matmul_kernel)
        .other          matmul_kernel,@"STO_CUDA_ENTRY STV_DEFAULT"
matmul_kernel:
.text.matmul_kernel:
[----:B------:R-:W0:Y:S01]  /*0000*/  LDC R1, c[0x0][0x37c] ;  /* 0x0000df00ff017b82 */ /* 0x000e220000000800 */
[----:B------:R-:W1:Y:S01]  /*0010*/  S2R R171, SR_TID.X ;  /* 0x0000000000ab7919 */ /* 0x000e620000002100 */
[----:B------:R-:W2:Y:S01]  /*0020*/  LDCU.64 UR22, c[0x0][0x358] ;  /* 0x00006b00ff1677ac */ /* 0x000ea20008000a00 */
[----:B-1----:R-:W-:-:S13]  /*0030*/  ISETP.GE.U32.AND P0, PT, R171, 0x20, PT ;  /* 0x00000020ab00780c */ /* 0x002fda0003f06070 */
[----:B------:R-:W-:Y:S02]  /*0040*/  VOTEU.ANY UP0, P0 ;  /* 0x0000000000ff7886 */ /* 0x000fe40000000100 */
[----:B0-2---:R-:W-:Y:S05]  /*0050*/  BRA.U UP0, `(.L_x_0) ;  /* 0x0000000100b87547 */ /* 0x005fea000b800000 */
[----:B------:R-:W0:Y:S01]  /*0060*/  S2UR UR6, SR_CgaCtaId ;  /* 0x00000000000679c3 */ /* 0x000e220000008800 */
[----:B------:R-:W-:Y:S01]  /*0070*/  NOP ;  /* 0x0000000000007918 */ /* 0x000fe20000000000 */
[----:B------:R-:W-:Y:S02]  /*0080*/  UMOV UR4, 0x40 ;  /* 0x0000004000047882 */ /* 0x000fe40000000000 */
[----:B0-----:R-:W-:-:S09]  /*0090*/  ULEA UR4, UR6, UR4, 0x18 ;  /* 0x0000000406047291 */ /* 0x001fd2000f8ec0ff */
[----:B------:R-:W0:Y:S01]  /*00a0*/  LDS.U8 R0, [UR4] ;  /* 0x00000004ff007984 */ /* 0x000e220008000000 */
[----:B------:R-:W-:Y:S02]  /*00b0*/  UMOV UR4, 0x400 ;  /* 0x0000040000047882 */ /* 0x000fe40000000000 */
[----:B------:R-:W-:Y:S01]  /*00c0*/  ULEA UR4, UR6, UR4, 0x18 ;  /* 0x0000000406047291 */ /* 0x000fe2000f8ec0ff */
[----:B0-----:R-:W-:-:S13]  /*00d0*/  ISETP.NE.AND P0, PT, R0, RZ, PT ;  /* 0x000000ff0000720c */ /* 0x001fda0003f05270 */
[----:B------:R-:W-:Y:S05]  /*00e0*/  @P0 BRA `(.L_x_1) ;  /* 0x00000000007c0947 */ /* 0x000fea0003800000 */
[----:B------:R-:W-:-:S13]  /*00f0*/  ELECT P0, URZ, PT ;  /* 0x0000000000ff782f */ /* 0x000fda0003800000 */
[----:B------:R-:W-:Y:S05]  /*0100*/  @!P0 BRA `(.L_x_2) ;  /* 0x0000000000848947 */ /* 0x000fea0003800000 */
[----:B------:R-:W-:Y:S01]  /*0110*/  UMOV UR5, 0x4 ;  /* 0x0000000400057882 */ /* 0x000fe20000000000 */
[----:B------:R-:W-:Y:S02]  /*0120*/  IMAD.MOV.U32 R4, RZ, RZ, 0x1 ;  /* 0x00000001ff047424 */ /* 0x000fe400078e00ff */
[----:B------:R-:W-:Y:S02]  /*0130*/  IMAD.MOV.U32 R5, RZ, RZ, 0xf ;  /* 0x0000000fff057424 */ /* 0x000fe400078e00ff */
[----:B------:R-:W-:Y:S04]  /*0140*/  DEPBAR.LE SB0, 0x36 ;  /* 0x00008d800000791a */ /* 0x000fe80000000000 */
[----:B------:R-:W0:Y:S02]  /*0150*/  UTCATOMSWS.FIND_AND_SET.ALIGN UP1, UR5, UR5 ;  /* 0x00000005000575e3 */ /* 0x000e240008020800 */
[----:B0-----:R-:W-:-:S04]  /*0160*/  PLOP3.LUT P0, PT, PT, PT, UP1, 0x80, 0x8 ;  /* 0x000000000008781c */ /* 0x001fc80003f0f018 */
[----:B------:R-:W-:-:S04]  /*0170*/  SEL R0, RZ, 0xffffffff, !P0 ;  /* 0xffffffffff007807 */ /* 0x000fc80004000000 */
[----:B------:R-:W-:Y:S01]  /*0180*/  ISETP.NE.AND P0, PT, R0, RZ, PT ;  /* 0x000000ff0000720c */ /* 0x000fe20003f05270 */
[----:B------:R-:W-:-:S12]  /*0190*/  IMAD.U32 R0, RZ, RZ, UR5 ;  /* 0x00000005ff007e24 */ /* 0x000fd8000f8e00ff */
[----:B------:R-:W-:Y:S05]  /*01a0*/  @P0 BRA `(.L_x_3) ;  /* 0x0000000000240947 */ /* 0x000fea0003800000 */
.L_x_4:
[----:B------:R-:W-:Y:S05]  /*01b0*/  NANOSLEEP 0x64 ;  /* 0x000000640000795d */ /* 0x000fea0003800000 */
[----:B------:R-:W-:-:S05]  /*01c0*/  UMOV UR5, 0x4 ;  /* 0x0000000400057882 */ /* 0x000fca0000000000 */
[----:B------:R-:W-:Y:S04]  /*01d0*/  DEPBAR.LE SB0, 0x36 ;  /* 0x00008d800000791a */ /* 0x000fe80000000000 */
[----:B------:R-:W0:Y:S02]  /*01e0*/  UTCATOMSWS.FIND_AND_SET.ALIGN UP1, UR5, UR5 ;  /* 0x00000005000575e3 */ /* 0x000e240008020800 */
[----:B0-----:R-:W-:-:S04]  /*01f0*/  PLOP3.LUT P0, PT, PT, PT, UP1, 0x80, 0x8 ;  /* 0x000000000008781c */ /* 0x001fc80003f0f018 */
[----:B------:R-:W-:-:S04]  /*0200*/  SEL R0, RZ, 0xffffffff, !P0 ;  /* 0xffffffffff007807 */ /* 0x000fc80004000000 */
[----:B------:R-:W-:Y:S01]  /*0210*/  ISETP.NE.AND P0, PT, R0, RZ, PT ;  /* 0x000000ff0000720c */ /* 0x000fe20003f05270 */
[----:B------:R-:W-:-:S12]  /*0220*/  IMAD.U32 R0, RZ, RZ, UR5 ;  /* 0x00000005ff007e24 */ /* 0x000fd8000f8e00ff */
[----:B------:R-:W-:Y:S05]  /*0230*/  @!P0 BRA `(.L_x_4) ;  /* 0xfffffffc00dc8947 */ /* 0x000fea000383ffff */
.L_x_3:
[C---:B------:R-:W-:Y:S01]  /*0240*/  VIADD R3, R0.reuse, 0x10 ;  /* 0x0000001000037836 */ /* 0x040fe20000000000 */
[----:B------:R-:W-:Y:S01]  /*0250*/  UMOV UR5, 0x50 ;  /* 0x0000005000057882 */ /* 0x000fe20000000000 */
[----:B------:R-:W-:Y:S01]  /*0260*/  SHF.L.U32 R2, R5, R0, RZ ;  /* 0x0000000005027219 */ /* 0x000fe200000006ff */
[----:B------:R-:W-:Y:S01]  /*0270*/  ULEA UR5, UR6, UR5, 0x18 ;  /* 0x0000000506057291 */ /* 0x000fe2000f8ec0ff */
[----:B------:R-:W-:Y:S01]  /*0280*/  IMAD.SHL.U32 R0, R0, 0x20, RZ ;  /* 0x0000002000007824 */ /* 0x000fe200078e00ff */
[----:B------:R-:W-:-:S04]  /*0290*/  SHF.L.U32 R3, R4, R3, RZ ;  /* 0x0000000304037219 */ /* 0x000fc800000006ff */
[----:B------:R-:W-:-:S05]  /*02a0*/  LOP3.LUT R2, R3, R2, RZ, 0xfc, !PT ;  /* 0x0000000203027212 */ /* 0x000fca00078efcff */
[----:B------:R0:W-:Y:S04]  /*02b0*/  ATOMS.OR RZ, [UR5], R2 ;  /* 0x00000002ffff798c */ /* 0x0001e8000b000005 */
[----:B------:R0:W-:Y:S01]  /*02c0*/  STS [UR4], R0 ;  /* 0x00000000ff007988 */ /* 0x0001e20008000804 */
[----:B------:R-:W-:Y:S05]  /*02d0*/  BRA `(.L_x_2) ;  /* 0x0000000000107947 */ /* 0x000fea0003800000 */
.L_x_1:
[----:B------:R-:W-:Y:S01]  /*02e0*/  IMAD.MOV.U32 R0, RZ, RZ, -0x1 ;  /* 0xffffffffff007424 */ /* 0x000fe200078e00ff */
[----:B------:R-:W-:-:S04]  /*02f0*/  MOV R2, 0x320 ;  /* 0x0000032000027802 */ /* 0x000fc80000000f00 */
[----:B------:R0:W-:Y:S03]  /*0300*/  STS [UR4], R0 ;  /* 0x00000000ff007988 */ /* 0x0001e60008000804 */
[----:B0-----:R-:W-:Y:S05]  /*0310*/  CALL.REL.NOINC `($__internal_1_$__cuda_sm10x_tcgen05_guardrail_trap_phase_invalid_during_alloc) ;  /* 0x0000008400a07944 */ /* 0x001fea0003c00000 */
.L_x_2:
[----:B------:R-:W-:Y:S05]  /*0320*/  WARPSYNC.ALL ;  /* 0x0000000000007948 */ /* 0x000fea0003800000 */
[----:B------:R-:W-:Y:S01]  /*0330*/  NOP ;  /* 0x0000000000007918 */ /* 0x000fe20000000000 */
.L_x_0:
[----:B------:R-:W1:Y:S01]  /*0340*/  LDC.64 R12, c[0x0][0x398] ;  /* 0x0000e600ff0c7b82 */ /* 0x000e620000000a00 */
[----:B------:R-:W2:Y:S01]  /*0350*/  S2R R5, SR_CTAID.X ;  /* 0x0000000000057919 */ /* 0x000ea20000002500 */
[--C-:B------:R-:W-:Y:S01]  /*0360*/  SHF.R.U32.HI R21, RZ, 0x5, R171.reuse ;  /* 0x00000005ff157819 */ /* 0x100fe200000116ab */
[----:B------:R-:W-:Y:S01]  /*0370*/  UMOV UR9, 0x400 ;  /* 0x0000040000097882 */ /* 0x000fe20000000000 */
[----:B------:R-:W-:Y:S01]  /*0380*/  SHF.R.S32.HI R167, RZ, 0x6, R171 ;  /* 0x00000006ffa77819 */ /* 0x000fe200000114ab */
[----:B------:R-:W3:Y:S01]  /*0390*/  LDCU.128 UR16, c[0x0][0x380] ;  /* 0x00007000ff1077ac */ /* 0x000ee20008000c00 */
[----:B------:R-:W-:Y:S02]  /*03a0*/  R2UR UR12, R21 ;  /* 0x00000000150c72ca */ /* 0x000fe400000e0000 */
[----:B------:R-:W-:Y:S01]  /*03b0*/  SGXT R167, R167, 0x1 ;  /* 0x00000001a7a7781a */ /* 0x000fe20000000200 */
[----:B------:R-:W4:Y:S01]  /*03c0*/  S2UR UR5, SR_CgaCtaId ;  /* 0x00000000000579c3 */ /* 0x000f220000008800 */
[----:B------:R-:W-:-:S09]  /*03d0*/  UMOV UR7, 0x1 ;  /* 0x0000000100077882 */ /* 0x000fd20000000000 */
[----:B------:R-:W-:Y:S01]  /*03e0*/  USHF.L.U32 UR4, UR12, 0x15, URZ ;  /* 0x000000150c047899 */ /* 0x000fe200080006ff */
[----:B01----:R-:W-:Y:S01]  /*03f0*/  VIADD R0, R13, 0x3f ;  /* 0x0000003f0d007836 */ /* 0x003fe20000000000 */
[----:B------:R-:W-:Y:S02]  /*0400*/  IABS R28, R13 ;  /* 0x0000000d001c7213 */ /* 0x000fe40000000000 */
[----:B------:R-:W-:Y:S02]  /*0410*/  IABS R25, R12 ;  /* 0x0000000c00197213 */ /* 0x000fe40000000000 */
[----:B------:R-:W-:-:S04]  /*0420*/  SHF.R.S32.HI R3, RZ, 0x1f, R0 ;  /* 0x0000001fff037819 */ /* 0x000fc80000011400 */
[----:B------:R-:W-:Y:S01]  /*0430*/  LEA.HI R3, R3, R0, RZ, 0x6 ;  /* 0x0000000003037211 */ /* 0x000fe200078f30ff */
[----:B----4-:R-:W-:Y:S01]  /*0440*/  ULEA UR9, UR5, UR9, 0x18 ;  /* 0x0000000905097291 */ /* 0x010fe2000f8ec0ff */
[----:B--2---:R-:W-:Y:S02]  /*0450*/  IABS R8, R5 ;  /* 0x0000000500087213 */ /* 0x004fe40000000000 */
[----:B------:R-:W-:Y:S01]  /*0460*/  SHF.R.S32.HI R3, RZ, 0x6, R3 ;  /* 0x00000006ff037819 */ /* 0x000fe20000011403 */
[----:B------:R-:W-:-:S04]  /*0470*/  UIADD3 UR11, UPT, UPT, UR9, 0xa000, URZ ;  /* 0x0000a000090b7890 */ /* 0x000fc8000fffe0ff */
[----:B------:R-:W-:-:S05]  /*0480*/  IMAD.SHL.U32 R4, R3, 0x8, RZ ;  /* 0x0000000803047824 */ /* 0x000fca00078e00ff */
[-C--:B------:R-:W-:Y:S02]  /*0490*/  IABS R7, R4.reuse ;  /* 0x0000000400077213 */ /* 0x080fe40000000000 */
[----:B------:R-:W-:Y:S02]  /*04a0*/  IABS R10, R4 ;  /* 0x00000004000a7213 */ /* 0x000fe40000000000 */
[----:B------:R-:W0:Y:S08]  /*04b0*/  I2F.RP R0, R7 ;  /* 0x0000000700007306 */ /* 0x000e300000209400 */
[----:B0-----:R-:W0:Y:S02]  /*04c0*/  MUFU.RCP R0, R0 ;  /* 0x0000000000007308 */ /* 0x001e240000001000 */
[----:B0-----:R-:W-:-:S02]  /*04d0*/  VIADD R2, R0, 0xffffffe ;  /* 0x0ffffffe00027836 */ /* 0x001fc40000000000 */
[----:B------:R-:W-:-:S04]  /*04e0*/  IMAD.MOV R0, RZ, RZ, -R10 ;  /* 0x000000ffff007224 */ /* 0x000fc800078e0a0a */
[----:B------:R0:W1:Y:S02]  /*04f0*/  F2I.FTZ.U32.TRUNC.NTZ R3, R2 ;  /* 0x0000000200037305 */ /* 0x000064000021f000 */
[----:B0-----:R-:W-:Y:S02]  /*0500*/  IMAD.MOV.U32 R2, RZ, RZ, RZ ;  /* 0x000000ffff027224 */ /* 0x001fe400078e00ff */
[----:B-1----:R-:W-:-:S04]  /*0510*/  IMAD.MOV R6, RZ, RZ, -R3 ;  /* 0x000000ffff067224 */ /* 0x002fc800078e0a03 */
[----:B------:R-:W-:Y:S02]  /*0520*/  IMAD R9, R6, R7, RZ ;  /* 0x0000000706097224 */ /* 0x000fe400078e02ff */
[----:B------:R-:W-:Y:S02]  /*0530*/  IMAD.MOV.U32 R6, RZ, RZ, R8 ;  /* 0x000000ffff067224 */ /* 0x000fe400078e0008 */
[----:B------:R-:W-:-:S06]  /*0540*/  IMAD.HI.U32 R3, R3, R9, R2 ;  /* 0x0000000903037227 */ /* 0x000fcc00078e0002 */
[----:B------:R-:W-:-:S04]  /*0550*/  IMAD.HI.U32 R3, R3, R6, RZ ;  /* 0x0000000603037227 */ /* 0x000fc800078e00ff */
[----:B------:R-:W-:Y:S01]  /*0560*/  IMAD R0, R3, R0, R6 ;  /* 0x0000000003007224 */ /* 0x000fe200078e0206 */
[----:B------:R-:W-:Y:S04]  /*0570*/  BAR.SYNC.DEFER_BLOCKING 0x0 ;  /* 0x0000000000007b1d */ /* 0x000fe80000010000 */
[----:B------:R-:W-:-:S13]  /*0580*/  ISETP.GT.U32.AND P1, PT, R7, R0, PT ;  /* 0x000000000700720c */ /* 0x000fda0003f24070 */
[----:B------:R-:W-:Y:S02]  /*0590*/  @!P1 IMAD.IADD R0, R0, 0x1, -R7 ;  /* 0x0000000100009824 */ /* 0x000fe400078e0a07 */
[----:B------:R-:W-:Y:S01]  /*05a0*/  @!P1 VIADD R3, R3, 0x1 ;  /* 0x0000000103039836 */ /* 0x000fe20000000000 */
[----:B------:R-:W-:Y:S02]  /*05b0*/  ISETP.NE.AND P1, PT, R4, RZ, PT ;  /* 0x000000ff0400720c */ /* 0x000fe40003f25270 */
[----:B------:R-:W-:Y:S02]  /*05c0*/  ISETP.GE.U32.AND P0, PT, R0, R7, PT ;  /* 0x000000070000720c */ /* 0x000fe40003f06070 */
[----:B------:R-:W-:-:S04]  /*05d0*/  LOP3.LUT R0, R5, R4, RZ, 0x3c, !PT ;  /* 0x0000000405007212 */ /* 0x000fc800078e3cff */
[----:B------:R-:W-:Y:S01]  /*05e0*/  ISETP.GE.AND P2, PT, R0, RZ, PT ;  /* 0x000000ff0000720c */ /* 0x000fe20003f46270 */
[----:B------:R-:W-:-:S06]  /*05f0*/  VIADD R0, R12, 0xff ;  /* 0x000000ff0c007836 */ /* 0x000fcc0000000000 */
[----:B------:R-:W-:-:S04]  /*0600*/  @P0 VIADD R3, R3, 0x1 ;  /* 0x0000000103030836 */ /* 0x000fc80000000000 */
[----:B------:R-:W-:Y:S01]  /*0610*/  IMAD.MOV.U32 R2, RZ, RZ, R3 ;  /* 0x000000ffff027224 */ /* 0x000fe200078e0003 */
[----:B------:R-:W-:-:S03]  /*0620*/  SHF.R.S32.HI R3, RZ, 0x1f, R0 ;  /* 0x0000001fff037819 */ /* 0x000fc60000011400 */
[----:B------:R-:W-:Y:S01]  /*0630*/  @!P2 IMAD.MOV R2, RZ, RZ, -R2 ;  /* 0x000000ffff02a224 */ /* 0x000fe200078e0a02 */
[----:B------:R-:W-:Y:S02]  /*0640*/  @!P1 LOP3.LUT R2, RZ, R4, RZ, 0x33, !PT ;  /* 0x00000004ff029212 */ /* 0x000fe400078e33ff */
[----:B------:R-:W-:-:S03]  /*0650*/  LEA.HI R3, R3, R0, RZ, 0x8 ;  /* 0x0000000003037211 */ /* 0x000fc600078f40ff */
[----:B------:R-:W-:Y:S02]  /*0660*/  IMAD.SHL.U32 R14, R2, 0x8, RZ ;  /* 0x00000008020e7824 */ /* 0x000fe400078e00ff */
[----:B------:R-:W-:-:S03]  /*0670*/  IMAD.MOV R2, RZ, RZ, -R2 ;  /* 0x000000ffff027224 */ /* 0x000fc600078e0a02 */
[----:B------:R-:W-:Y:S01]  /*0680*/  LEA.HI.SX32 R3, R3, -R14, 0x18 ;  /* 0x8000000e03037211 */ /* 0x000fe200078fc2ff */
[----:B------:R-:W-:Y:S02]  /*0690*/  IMAD R19, R4, R2, R5 ;  /* 0x0000000204137224 */ /* 0x000fe400078e0205 */
[----:B------:R-:W-:Y:S01]  /*06a0*/  IMAD.MOV.U32 R2, RZ, RZ, RZ ;  /* 0x000000ffff027224 */ /* 0x000fe200078e00ff */
[----:B------:R-:W-:Y:S02]  /*06b0*/  VIMNMX R16, PT, PT, R3, 0x8, PT ;  /* 0x0000000803107848 */ /* 0x000fe40003fe0100 */
[----:B------:R-:W-:Y:S02]  /*06c0*/  IABS R4, R19 ;  /* 0x0000001300047213 */ /* 0x000fe40000000000 */
[----:B------:R-:W-:-:S04]  /*06d0*/  IABS R7, R16 ;  /* 0x0000001000077213 */ /* 0x000fc80000000000 */
[----:B------:R-:W0:Y:S08]  /*06e0*/  I2F.RP R0, R7 ;  /* 0x0000000700007306 */ /* 0x000e300000209400 */
[----:B0-----:R-:W0:Y:S02]  /*06f0*/  MUFU.RCP R0, R0 ;  /* 0x0000000000007308 */ /* 0x001e240000001000 */
[----:B0-----:R-:W-:-:S06]  /*0700*/  VIADD R3, R0, 0xffffffe ;  /* 0x0ffffffe00037836 */ /* 0x001fcc0000000000 */
[----:B------:R-:W0:Y:S02]  /*0710*/  F2I.FTZ.U32.TRUNC.NTZ R3, R3 ;  /* 0x0000000300037305 */ /* 0x000e24000021f000 */
[----:B0-----:R-:W-:-:S04]  /*0720*/  IMAD.MOV R6, RZ, RZ, -R3 ;  /* 0x000000ffff067224 */ /* 0x001fc800078e0a03 */
[----:B------:R-:W-:Y:S01]  /*0730*/  IMAD R5, R6, R7, RZ ;  /* 0x0000000706057224 */ /* 0x000fe200078e02ff */
[----:B------:R-:W-:-:S03]  /*0740*/  IABS R6, R16 ;  /* 0x0000001000067213 */ /* 0x000fc60000000000 */
[----:B------:R-:W-:-:S04]  /*0750*/  IMAD.HI.U32 R2, R3, R5, R2 ;  /* 0x0000000503027227 */ /* 0x000fc800078e0002 */
[----:B------:R-:W-:Y:S02]  /*0760*/  IMAD.MOV.U32 R3, RZ, RZ, R4 ;  /* 0x000000ffff037224 */ /* 0x000fe400078e0004 */
[----:B------:R-:W-:Y:S02]  /*0770*/  IMAD.MOV R0, RZ, RZ, -R6 ;  /* 0x000000ffff007224 */ /* 0x000fe400078e0a06 */
[----:B------:R-:W-:Y:S01]  /*0780*/  IMAD.HI.U32 R2, R2, R3, RZ ;  /* 0x0000000302027227 */ /* 0x000fe200078e00ff */
[----:B------:R-:W0:Y:S03]  /*0790*/  I2F.RP R6, R28 ;  /* 0x0000001c00067306 */ /* 0x000e260000209400 */
[----:B------:R-:W-:-:S05]  /*07a0*/  IMAD R0, R2, R0, R3 ;  /* 0x0000000002007224 */ /* 0x000fca00078e0203 */
[----:B------:R-:W-:Y:S01]  /*07b0*/  ISETP.GT.U32.AND P1, PT, R7, R0, PT ;  /* 0x000000000700720c */ /* 0x000fe20003f24070 */
[----:B------:R-:W1:Y:S08]  /*07c0*/  I2F.RP R3, R25 ;  /* 0x0000001900037306 */ /* 0x000e700000209400 */
[----:B0-----:R-:W0:Y:S04]  /*07d0*/  MUFU.RCP R6, R6 ;  /* 0x0000000600067308 */ /* 0x001e280000001000 */
[----:B------:R-:W-:-:S02]  /*07e0*/  @!P1 IMAD.IADD R0, R0, 0x1, -R7 ;  /* 0x0000000100009824 */ /* 0x000fc400078e0a07 */
[----:B------:R-:W-:Y:S01]  /*07f0*/  @!P1 VIADD R2, R2, 0x1 ;  /* 0x0000000102029836 */ /* 0x000fe20000000000 */
[----:B------:R-:W-:Y:S01]  /*0800*/  ISETP.NE.AND P1, PT, R16, RZ, PT ;  /* 0x000000ff1000720c */ /* 0x000fe20003f25270 */
[----:B-1----:R-:W1:Y:S01]  /*0810*/  MUFU.RCP R3, R3 ;  /* 0x0000000300037308 */ /* 0x002e620000001000 */
[----:B------:R-:W-:Y:S02]  /*0820*/  ISETP.GE.U32.AND P0, PT, R0, R7, PT ;  /* 0x000000070000720c */ /* 0x000fe40003f06070 */
[----:B------:R-:W-:Y:S02]  /*0830*/  LOP3.LUT R0, R19, R16, RZ, 0x3c, !PT ;  /* 0x0000001013007212 */ /* 0x000fe400078e3cff */
[----:B------:R-:W-:Y:S02]  /*0840*/  SHF.R.U32.HI R7, RZ, 0x5, R171 ;  /* 0x00000005ff077819 */ /* 0x000fe400000116ab */
[----:B------:R-:W-:Y:S01]  /*0850*/  ISETP.GE.AND P2, PT, R0, RZ, PT ;  /* 0x000000ff0000720c */ /* 0x000fe20003f46270 */
[----:B0-----:R-:W-:Y:S01]  /*0860*/  VIADD R4, R6, 0xffffffe ;  /* 0x0ffffffe06047836 */ /* 0x001fe20000000000 */
[----:B------:R-:W-:-:S03]  /*0870*/  SGXT.U32 R7, R7, 0x2 ;  /* 0x000000020707781a */ /* 0x000fc60000000000 */
[----:B------:R0:W2:Y:S02]  /*0880*/  F2I.FTZ.U32.TRUNC.NTZ R5, R4 ;  /* 0x0000000400057305 */ /* 0x0000a4000021f000 */
[----:B------:R-:W-:Y:S02]  /*0890*/  @P0 VIADD R2, R2, 0x1 ;  /* 0x0000000102020836 */ /* 0x000fe40000000000 */
[----:B-1----:R-:W-:Y:S02]  /*08a0*/  VIADD R3, R3, 0xffffffe ;  /* 0x0ffffffe03037836 */ /* 0x002fe40000000000 */
[----:B------:R-:W-:Y:S02]  /*08b0*/  IMAD.MOV.U32 R8, RZ, RZ, R2 ;  /* 0x000000ffff087224 */ /* 0x000fe400078e0002 */
[----:B0-----:R-:W-:Y:S02]  /*08c0*/  IMAD.MOV.U32 R4, RZ, RZ, RZ ;  /* 0x000000ffff047224 */ /* 0x001fe400078e00ff */
[----:B------:R-:W-:Y:S01]  /*08d0*/  @!P2 IMAD.MOV R8, RZ, RZ, -R8 ;  /* 0x000000ffff08a224 */ /* 0x000fe200078e0a08 */
[----:B------:R-:W-:Y:S01]  /*08e0*/  @!P1 LOP3.LUT R8, RZ, R16, RZ, 0x33, !PT ;  /* 0x00000010ff089212 */ /* 0x000fe200078e33ff */
[----:B--2---:R-:W-:-:S04]  /*08f0*/  IMAD.MOV R9, RZ, RZ, -R5 ;  /* 0x000000ffff097224 */ /* 0x004fc800078e0a05 */
[----:B------:R-:W-:Y:S02]  /*0900*/  IMAD.SHL.U32 R2, R8, 0x40, RZ ;  /* 0x0000004008027824 */ /* 0x000fe400078e00ff */
[----:B------:R-:W-:-:S03]  /*0910*/  IMAD R9, R9, R28, RZ ;  /* 0x0000001c09097224 */ /* 0x000fc600078e02ff */
[----:B------:R-:W-:Y:S01]  /*0920*/  LOP3.LUT R7, R2, R7, RZ, 0xfc, !PT ;  /* 0x0000000702077212 */ /* 0x000fe200078efcff */
[----:B------:R-:W-:Y:S02]  /*0930*/  IMAD.HI.U32 R6, R5, R9, R4 ;  /* 0x0000000905067227 */ /* 0x000fe400078e0004 */
[----:B------:R0:W1:Y:S01]  /*0940*/  F2I.FTZ.U32.TRUNC.NTZ R5, R3 ;  /* 0x0000000300057305 */ /* 0x000062000021f000 */
[C---:B------:R-:W-:Y:S01]  /*0950*/  LOP3.LUT R18, R7.reuse, 0x4, RZ, 0xfc, !PT ;  /* 0x0000000407127812 */ /* 0x040fe200078efcff */
[----:B------:R-:W-:Y:S01]  /*0960*/  IMAD.MOV R9, RZ, RZ, -R8 ;  /* 0x000000ffff097224 */ /* 0x000fe200078e0a08 */
[C---:B------:R-:W-:Y:S02]  /*0970*/  LOP3.LUT R20, R7.reuse, 0x8, RZ, 0xfc, !PT ;  /* 0x0000000807147812 */ /* 0x040fe400078efcff */
[----:B------:R-:W-:Y:S02]  /*0980*/  IABS R11, R18 ;  /* 0x00000012000b7213 */ /* 0x000fe40000000000 */
[----:B------:R-:W-:-:S02]  /*0990*/  LOP3.LUT R22, R7, 0xc, RZ, 0xfc, !PT ;  /* 0x0000000c07167812 */ /* 0x000fc400078efcff */
[----:B------:R-:W-:Y:S01]  /*09a0*/  IABS R15, R20 ;  /* 0x00000014000f7213 */ /* 0x000fe20000000000 */
[C---:B------:R-:W-:Y:S01]  /*09b0*/  IMAD.HI.U32 R0, R6.reuse, R11, RZ ;  /* 0x0000000b06007227 */ /* 0x040fe200078e00ff */
[----:B------:R-:W-:Y:S02]  /*09c0*/  IABS R17, R22 ;  /* 0x0000001600117213 */ /* 0x000fe40000000000 */
[C---:B------:R-:W-:Y:S01]  /*09d0*/  LOP3.LUT R21, R7.reuse, 0x18, RZ, 0xfc, !PT ;  /* 0x0000001807157812 */ /* 0x040fe200078efcff */
[----:B------:R-:W-:Y:S01]  /*09e0*/  IMAD.HI.U32 R4, R6, R15, RZ ;  /* 0x0000000f06047227 */ /* 0x000fe200078e00ff */
[----:B------:R-:W-:Y:S02]  /*09f0*/  ISETP.GE.AND P3, PT, R18, RZ, PT ;  /* 0x000000ff1200720c */ /* 0x000fe40003f66270 */
[----:B------:R-:W-:Y:S01]  /*0a00*/  IABS R18, R7 ;  /* 0x0000000700127213 */ /* 0x000fe20000000000 */
[----:B------:R-:W-:Y:S01]  /*0a10*/  IMAD.MOV R10, RZ, RZ, -R0 ;  /* 0x000000ffff0a7224 */ /* 0x000fe200078e0a00 */
[C---:B------:R-:W-:Y:S01]  /*0a20*/  LOP3.LUT R32, R7.reuse, 0x30, RZ, 0xfc, !PT ;  /* 0x0000003007207812 */ /* 0x040fe200078efcff */
[----:B------:R-:W-:Y:S01]  /*0a30*/  IMAD.HI.U32 R8, R6, R17, RZ ;  /* 0x0000001106087227 */ /* 0x000fe200078e00ff */
[----:B------:R-:W-:-:S02]  /*0a40*/  LOP3.LUT R33, R7, 0x34, RZ, 0xfc, !PT ;  /* 0x0000003407217812 */ /* 0x000fc400078efcff */
[----:B------:R-:W-:Y:S01]  /*0a50*/  IABS R23, R32 ;  /* 0x0000002000177213 */ /* 0x000fe20000000000 */
[----:B------:R-:W-:Y:S01]  /*0a60*/  IMAD.MOV R4, RZ, RZ, -R4 ;  /* 0x000000ffff047224 */ /* 0x000fe200078e0a04 */
[----:B------:R-:W-:Y:S01]  /*0a70*/  IABS R29, R33 ;  /* 0x00000021001d7213 */ /* 0x000fe20000000000 */
[----:B0-----:R-:W-:Y:S01]  /*0a80*/  IMAD R3, R28, R10, R11 ;  /* 0x0000000a1c037224 */ /* 0x001fe200078e020b */
[C---:B------:R-:W-:Y:S01]  /*0a90*/  LOP3.LUT R34, R7.reuse, 0x38, RZ, 0xfc, !PT ;  /* 0x0000003807227812 */ /* 0x040fe200078efcff */
[----:B------:R-:W-:Y:S01]  /*0aa0*/  IMAD R0, R16, R9, R19 ;  /* 0x0000000910007224 */ /* 0x000fe200078e0213 */
[----:B------:R-:W-:Y:S01]  /*0ab0*/  LOP3.LUT R19, R7, 0x10, RZ, 0xfc, !PT ;  /* 0x0000001007137812 */ /* 0x000fe200078efcff */
[----:B------:R-:W-:Y:S01]  /*0ac0*/  IMAD.MOV R9, RZ, RZ, -R8 ;  /* 0x000000ffff097224 */ /* 0x000fe200078e0a08 */
[C---:B------:R-:W-:Y:S01]  /*0ad0*/  ISETP.GT.U32.AND P0, PT, R28.reuse, R3, PT ;  /* 0x000000031c00720c */ /* 0x040fe20003f04070 */
[C---:B------:R-:W-:Y:S01]  /*0ae0*/  IMAD R8, R28.reuse, R4, R15 ;  /* 0x000000041c087224 */ /* 0x040fe200078e020f */
[----:B------:R-:W-:Y:S01]  /*0af0*/  IABS R15, R19 ;  /* 0x00000013000f7213 */ /* 0x000fe20000000000 */
[----:B-1----:R-:W-:Y:S01]  /*0b00*/  IMAD.MOV R10, RZ, RZ, -R5 ;  /* 0x000000ffff0a7224 */ /* 0x002fe200078e0a05 */
[----:B------:R-:W-:Y:S01]  /*0b10*/  IABS R31, R34 ;  /* 0x00000022001f7213 */ /* 0x000fe20000000000 */
[----:B------:R-:W-:Y:S01]  /*0b20*/  IMAD.MOV.U32 R4, RZ, RZ, RZ ;  /* 0x000000ffff047224 */ /* 0x000fe200078e00ff */
[----:B------:R-:W-:Y:S01]  /*0b30*/  ISETP.GT.U32.AND P1, PT, R28, R8, PT ;  /* 0x000000081c00720c */ /* 0x000fe20003f24070 */
[----:B------:R-:W-:-:S02]  /*0b40*/  IMAD R11, R10, R25, RZ ;  /* 0x000000190a0b7224 */ /* 0x000fc400078e02ff */
[----:B------:R-:W-:-:S04]  /*0b50*/  IMAD.HI.U32 R10, R6, R15, RZ ;  /* 0x0000000f060a7227 */ /* 0x000fc800078e00ff */
[----:B------:R-:W-:Y:S01]  /*0b60*/  IMAD R9, R28, R9, R17 ;  /* 0x000000091c097224 */ /* 0x000fe200078e0211 */
[----:B------:R-:W-:Y:S01]  /*0b70*/  LOP3.LUT R17, R7, 0x14, RZ, 0xfc, !PT ;  /* 0x0000001407117812 */ /* 0x000fe200078efcff */
[----:B------:R-:W-:-:S03]  /*0b80*/  IMAD.HI.U32 R4, R5, R11, R4 ;  /* 0x0000000b05047227 */ /* 0x000fc600078e0004 */
[----:B------:R-:W-:Y:S01]  /*0b90*/  IABS R16, R17 ;  /* 0x0000001100107213 */ /* 0x000fe20000000000 */
[----:B------:R-:W-:Y:S01]  /*0ba0*/  IMAD.MOV R5, RZ, RZ, -R10 ;  /* 0x000000ffff057224 */ /* 0x000fe200078e0a0a */
[----:B------:R-:W-:Y:S01]  /*0bb0*/  ISETP.GT.U32.AND P2, PT, R28, R9, PT ;  /* 0x000000091c00720c */ /* 0x000fe20003f44070 */
[--C-:B------:R-:W-:Y:S01]  /*0bc0*/  @!P0 IMAD.IADD R3, R3, 0x1, -R28.reuse ;  /* 0x0000000103038824 */ /* 0x100fe200078e0a1c */
[----:B------:R-:W-:Y:S01]  /*0bd0*/  ISETP.GE.AND P0, PT, R22, RZ, PT ;  /* 0x000000ff1600720c */ /* 0x000fe20003f06270 */
[----:B------:R-:W-:Y:S02]  /*0be0*/  @!P1 IMAD.IADD R8, R8, 0x1, -R28 ;  /* 0x0000000108089824 */ /* 0x000fe400078e0a1c */
[C---:B------:R-:W-:Y:S01]  /*0bf0*/  IMAD R5, R28.reuse, R5, R15 ;  /* 0x000000051c057224 */ /* 0x040fe200078e020f */
[----:B------:R-:W-:Y:S01]  /*0c00*/  ISETP.GT.U32.AND P1, PT, R28, R3, PT ;  /* 0x000000031c00720c */ /* 0x000fe20003f24070 */
[----:B------:R-:W-:Y:S01]  /*0c10*/  IMAD.IADD R0, R14, 0x1, R0 ;  /* 0x000000010e007824 */ /* 0x000fe200078e0200 */
[----:B------:R-:W-:Y:S01]  /*0c20*/  IABS R14, R21 ;  /* 0x00000015000e7213 */ /* 0x000fe20000000000 */
[----:B------:R-:W-:Y:S01]  /*0c30*/  IMAD.MOV.U32 R11, RZ, RZ, R16 ;  /* 0x000000ffff0b7224 */ /* 0x000fe200078e0010 */
[----:B------:R-:W-:-:S02]  /*0c40*/  ISETP.GT.U32.AND P5, PT, R28, R5, PT ;  /* 0x000000051c00720c */ /* 0x000fc40003fa4070 */
[----:B------:R-:W-:Y:S01]  /*0c50*/  ISETP.GT.U32.AND P4, PT, R28, R8, PT ;  /* 0x000000081c00720c */ /* 0x000fe20003f84070 */
[----:B------:R-:W-:-:S04]  /*0c60*/  IMAD.HI.U32 R10, R6, R11, RZ ;  /* 0x0000000b060a7227 */ /* 0x000fc800078e00ff */
[----:B------:R-:W-:Y:S02]  /*0c70*/  IMAD.MOV.U32 R15, RZ, RZ, R14 ;  /* 0x000000ffff0f7224 */ /* 0x000fe400078e000e */
[----:B------:R-:W-:Y:S02]  /*0c80*/  IMAD.MOV R14, RZ, RZ, -R10 ;  /* 0x000000ffff0e7224 */ /* 0x000fe400078e0a0a */
[----:B------:R-:W-:-:S04]  /*0c90*/  IMAD.HI.U32 R10, R6, R15, RZ ;  /* 0x0000000f060a7227 */ /* 0x000fc800078e00ff */
[----:B------:R-:W-:Y:S01]  /*0ca0*/  @!P1 IMAD.IADD R3, R3, 0x1, -R28 ;  /* 0x0000000103039824 */ /* 0x000fe200078e0a1c */
[----:B------:R-:W-:Y:S01]  /*0cb0*/  ISETP.GE.AND P1, PT, R19, RZ, PT ;  /* 0x000000ff1300720c */ /* 0x000fe20003f26270 */
[----:B------:R-:W-:Y:S02]  /*0cc0*/  IMAD R11, R28, R14, R11 ;  /* 0x0000000e1c0b7224 */ /* 0x000fe400078e020b */
[----:B------:R-:W-:Y:S02]  /*0cd0*/  IMAD.MOV R14, RZ, RZ, -R10 ;  /* 0x000000ffff0e7224 */ /* 0x000fe400078e0a0a */
[----:B------:R-:W-:Y:S01]  /*0ce0*/  IMAD.MOV.U32 R10, RZ, RZ, R3 ;  /* 0x000000ffff0a7224 */ /* 0x000fe200078e0003 */
[----:B------:R-:W-:Y:S01]  /*0cf0*/  LOP3.LUT R3, R171, 0x7f, RZ, 0xc0, !PT ;  /* 0x0000007fab037812 */ /* 0x000fe200078ec0ff */
[--C-:B------:R-:W-:Y:S01]  /*0d00*/  @!P5 IMAD.IADD R5, R5, 0x1, -R28.reuse ;  /* 0x000000010505d824 */ /* 0x100fe200078e0a1c */
[----:B------:R-:W-:Y:S01]  /*0d10*/  ISETP.GE.AND P5, PT, R21, RZ, PT ;  /* 0x000000ff1500720c */ /* 0x000fe20003fa6270 */
[--C-:B------:R-:W-:Y:S01]  /*0d20*/  @!P2 IMAD.IADD R9, R9, 0x1, -R28.reuse ;  /* 0x000000010909a824 */ /* 0x100fe200078e0a1c */
[----:B------:R-:W-:Y:S01]  /*0d30*/  ISETP.GE.AND P2, PT, R20, RZ, PT ;  /* 0x000000ff1400720c */ /* 0x000fe20003f46270 */
[----:B------:R-:W-:Y:S01]  /*0d40*/  @!P4 IMAD.IADD R8, R8, 0x1, -R28 ;  /* 0x000000010808c824 */ /* 0x000fe200078e0a1c */
[C---:B------:R-:W-:Y:S01]  /*0d50*/  ISETP.GT.U32.AND P4, PT, R28.reuse, R11, PT ;  /* 0x0000000b1c00720c */ /* 0x040fe20003f84070 */
[----:B------:R-:W-:Y:S01]  /*0d60*/  @!P3 IMAD.MOV R10, RZ, RZ, -R10 ;  /* 0x000000ffff0ab224 */ /* 0x000fe200078e0a0a */
[C---:B------:R-:W-:Y:S01]  /*0d70*/  ISETP.GT.U32.AND P3, PT, R28.reuse, R5, PT ;  /* 0x000000051c00720c */ /* 0x040fe20003f64070 */
[C---:B------:R-:W-:Y:S01]  /*0d80*/  IMAD R14, R28.reuse, R14, R15 ;  /* 0x0000000e1c0e7224 */ /* 0x040fe200078e020f */
[----:B------:R-:W-:Y:S01]  /*0d90*/  ISETP.GT.U32.AND P6, PT, R28, R9, PT ;  /* 0x000000091c00720c */ /* 0x000fe20003fc4070 */
[----:B------:R-:W-:Y:S01]  /*0da0*/  IMAD.MOV.U32 R16, RZ, RZ, R8 ;  /* 0x000000ffff107224 */ /* 0x000fe200078e0008 */
[C---:B------:R-:W-:Y:S01]  /*0db0*/  LOP3.LUT R15, R7.reuse, 0x20, RZ, 0xfc, !PT ;  /* 0x00000020070f7812 */ /* 0x040fe200078efcff */
[----:B------:R-:W-:Y:S01]  /*0dc0*/  IMAD R0, R0, 0x100, R3 ;  /* 0x0000010000007824 */ /* 0x000fe200078e0203 */
[----:B------:R-:W-:-:S03]  /*0dd0*/  LOP3.LUT R8, R7, 0x28, RZ, 0xfc, !PT ;  /* 0x0000002807087812 */ /* 0x000fc600078efcff */
[----:B------:R-:W-:Y:S01]  /*0de0*/  @!P2 IMAD.MOV R16, RZ, RZ, -R16 ;  /* 0x000000ffff10a224 */ /* 0x000fe200078e0a10 */
[----:B------:R-:W-:Y:S01]  /*0df0*/  IABS R19, R8 ;  /* 0x0000000800137213 */ /* 0x000fe20000000000 */
[--C-:B------:R-:W-:Y:S01]  /*0e00*/  @!P4 IMAD.IADD R11, R11, 0x1, -R28.reuse ;  /* 0x000000010b0bc824 */ /* 0x100fe200078e0a1c */
[----:B------:R-:W-:Y:S01]  /*0e10*/  ISETP.GE.AND P4, PT, R15, RZ, PT ;  /* 0x000000ff0f00720c */ /* 0x000fe20003f86270 */
[--C-:B------:R-:W-:Y:S01]  /*0e20*/  @!P3 IMAD.IADD R5, R5, 0x1, -R28.reuse ;  /* 0x000000010505b824 */ /* 0x100fe200078e0a1c */
[----:B------:R-:W-:Y:S01]  /*0e30*/  IABS R15, R15 ;  /* 0x0000000f000f7213 */ /* 0x000fe20000000000 */
[----:B------:R-:W-:Y:S01]  /*0e40*/  @!P6 IMAD.IADD R9, R9, 0x1, -R28 ;  /* 0x000000010909e824 */ /* 0x000fe200078e0a1c */
[----:B------:R-:W-:Y:S01]  /*0e50*/  ISETP.GT.U32.AND P2, PT, R28, R11, PT ;  /* 0x0000000b1c00720c */ /* 0x000fe20003f44070 */
[----:B------:R-:W-:Y:S01]  /*0e60*/  IMAD.MOV.U32 R132, RZ, RZ, R5 ;  /* 0x000000ffff847224 */ /* 0x000fe200078e0005 */
[----:B------:R-:W-:Y:S01]  /*0e70*/  ISETP.GE.AND P6, PT, R17, RZ, PT ;  /* 0x000000ff1100720c */ /* 0x000fe20003fc6270 */
[----:B------:R-:W-:Y:S01]  /*0e80*/  IMAD.MOV.U32 R124, RZ, RZ, R9 ;  /* 0x000000ffff7c7224 */ /* 0x000fe200078e0009 */
[----:B------:R-:W-:Y:S01]  /*0e90*/  LOP3.LUT R17, R7, 0x24, RZ, 0xfc, !PT ;  /* 0x0000002407117812 */ /* 0x000fe200078efcff */
[----:B------:R-:W-:-:S02]  /*0ea0*/  IMAD.MOV.U32 R9, RZ, RZ, R15 ;  /* 0x000000ffff097224 */ /* 0x000fc400078e000f */
[----:B------:R-:W-:Y:S01]  /*0eb0*/  @!P1 IMAD.MOV R132, RZ, RZ, -R132 ;  /* 0x000000ffff849224 */ /* 0x000fe200078e0a84 */
[----:B------:R-:W-:Y:S01]  /*0ec0*/  ISETP.GT.U32.AND P1, PT, R28, R14, PT ;  /* 0x0000000e1c00720c */ /* 0x000fe20003f24070 */
[----:B------:R-:W-:Y:S01]  /*0ed0*/  IMAD.HI.U32 R5, R6, R9, RZ ;  /* 0x0000000906057227 */ /* 0x000fe200078e00ff */
[----:B------:R-:W-:Y:S02]  /*0ee0*/  ISETP.GE.AND P3, PT, R17, RZ, PT ;  /* 0x000000ff1100720c */ /* 0x000fe40003f66270 */
[----:B------:R-:W-:Y:S01]  /*0ef0*/  IABS R17, R17 ;  /* 0x0000001100117213 */ /* 0x000fe20000000000 */
[----:B------:R-:W-:Y:S01]  /*0f00*/  @!P0 IMAD.MOV R124, RZ, RZ, -R124 ;  /* 0x000000ffff7c8224 */ /* 0x000fe200078e0a7c */
[----:B------:R-:W-:Y:S01]  /*0f10*/  ISETP.GE.AND P0, PT, R8, RZ, PT ;  /* 0x000000ff0800720c */ /* 0x000fe20003f06270 */
[----:B------:R-:W-:Y:S02]  /*0f20*/  IMAD.MOV R8, RZ, RZ, -R5 ;  /* 0x000000ffff087224 */ /* 0x000fe400078e0a05 */
[----:B------:R-:W-:Y:S01]  /*0f30*/  @!P2 IMAD.IADD R11, R11, 0x1, -R28 ;  /* 0x000000010b0ba824 */ /* 0x000fe200078e0a1c */
[----:B------:R-:W-:Y:S01]  /*0f40*/  ISETP.NE.U32.AND P2, PT, R3, RZ, PT ;  /* 0x000000ff0300720c */ /* 0x000fe20003f45070 */
[----:B------:R-:W-:-:S02]  /*0f50*/  IMAD R9, R28, R8, R9 ;  /* 0x000000081c097224 */ /* 0x000fc400078e0209 */
[----:B------:R-:W-:Y:S02]  /*0f60*/  IMAD.MOV.U32 R15, RZ, RZ, R18 ;  /* 0x000000ffff0f7224 */ /* 0x000fe400078e0012 */
[----:B------:R-:W-:Y:S02]  /*0f70*/  @!P1 IMAD.IADD R14, R14, 0x1, -R28 ;  /* 0x000000010e0e9824 */ /* 0x000fe400078e0a1c */
[----:B------:R-:W-:Y:S01]  /*0f80*/  @!P6 IMAD.MOV R11, RZ, RZ, -R11 ;  /* 0x000000ffff0be224 */ /* 0x000fe200078e0a0b */
[----:B------:R-:W-:Y:S01]  /*0f90*/  ISETP.GT.U32.AND P6, PT, R28, R9, PT ;  /* 0x000000091c00720c */ /* 0x000fe20003fc4070 */
[----:B------:R-:W-:Y:S01]  /*0fa0*/  IMAD.HI.U32 R5, R6, R15, RZ ;  /* 0x0000000f06057227 */ /* 0x000fe200078e00ff */
[----:B------:R-:W-:-:S03]  /*0fb0*/  ISETP.GT.U32.AND P1, PT, R28, R14, PT ;  /* 0x0000000e1c00720c */ /* 0x000fc60003f24070 */
[----:B------:R-:W-:-:S04]  /*0fc0*/  IMAD.HI.U32 R8, R6, R19, RZ ;  /* 0x0000001306087227 */ /* 0x000fc800078e00ff */
[----:B------:R-:W-:Y:S02]  /*0fd0*/  IMAD.MOV R5, RZ, RZ, -R5 ;  /* 0x000000ffff057224 */ /* 0x000fe400078e0a05 */
[----:B------:R-:W-:Y:S02]  /*0fe0*/  IMAD.MOV R18, RZ, RZ, -R8 ;  /* 0x000000ffff127224 */ /* 0x000fe400078e0a08 */
[----:B------:R-:W-:Y:S01]  /*0ff0*/  IMAD R8, R28, R5, R15 ;  /* 0x000000051c087224 */ /* 0x000fe200078e020f */
[----:B------:R-:W-:Y:S01]  /*1000*/  LOP3.LUT R5, R7, 0x2c, RZ, 0xfc, !PT ;  /* 0x0000002c07057812 */ /* 0x000fe200078efcff */
[----:B------:R-:W-:-:S03]  /*1010*/  IMAD.HI.U32 R3, R6, R17, RZ ;  /* 0x0000001106037227 */ /* 0x000fc600078e00ff */
[----:B------:R-:W-:Y:S01]  /*1020*/  IABS R21, R5 ;  /* 0x0000000500157213 */ /* 0x000fe20000000000 */
[--C-:B------:R-:W-:Y:S02]  /*1030*/  @!P6 IMAD.IADD R9, R9, 0x1, -R28.reuse ;  /* 0x000000010909e824 */ /* 0x100fe400078e0a1c */
[----:B------:R-:W-:Y:S02]  /*1040*/  IMAD.MOV R3, RZ, RZ, -R3 ;  /* 0x000000ffff037224 */ /* 0x000fe400078e0a03 */
[----:B------:R-:W-:Y:S01]  /*1050*/  @!P1 IMAD.IADD R14, R14, 0x1, -R28 ;  /* 0x000000010e0e9824 */ /* 0x000fe200078e0a1c */
[C---:B------:R-:W-:Y:S01]  /*1060*/  ISETP.GT.U32.AND P6, PT, R28.reuse, R9, PT ;  /* 0x000000091c00720c */ /* 0x040fe20003fc4070 */
[C---:B------:R-:W-:Y:S01]  /*1070*/  IMAD R19, R28.reuse, R18, R19 ;  /* 0x000000121c137224 */ /* 0x040fe200078e0213 */
[----:B------:R-:W-:Y:S01]  /*1080*/  ISETP.GE.AND P1, PT, R5, RZ, PT ;  /* 0x000000ff0500720c */ /* 0x000fe20003f26270 */
[----:B------:R-:W-:Y:S02]  /*1090*/  IMAD R17, R28, R3, R17 ;  /* 0x000000031c117224 */ /* 0x000fe400078e0211 */
[----:B------:R-:W-:-:S02]  /*10a0*/  IMAD.MOV.U32 R18, RZ, RZ, R14 ;  /* 0x000000ffff127224 */ /* 0x000fc400078e000e */
[----:B------:R-:W-:-:S04]  /*10b0*/  IMAD.HI.U32 R5, R6, R21, RZ ;  /* 0x0000001506057227 */ /* 0x000fc800078e00ff */
[----:B------:R-:W-:Y:S01]  /*10c0*/  @!P5 IMAD.MOV R18, RZ, RZ, -R18 ;  /* 0x000000ffff12d224 */ /* 0x000fe200078e0a12 */
[----:B------:R-:W-:Y:S01]  /*10d0*/  ISETP.GT.U32.AND P5, PT, R28, R17, PT ;  /* 0x000000111c00720c */ /* 0x000fe20003fa4070 */
[----:B------:R-:W-:-:S04]  /*10e0*/  IMAD.HI.U32 R14, R6, R23, RZ ;  /* 0x00000017060e7227 */ /* 0x000fc800078e00ff */
[----:B------:R-:W-:Y:S02]  /*10f0*/  IMAD.MOV R20, RZ, RZ, -R5 ;  /* 0x000000ffff147224 */ /* 0x000fe400078e0a05 */
[----:B------:R-:W-:-:S04]  /*1100*/  IMAD.HI.U32 R15, R6, R29, RZ ;  /* 0x0000001d060f7227 */ /* 0x000fc800078e00ff */
[----:B------:R-:W-:Y:S02]  /*1110*/  IMAD.MOV R14, RZ, RZ, -R14 ;  /* 0x000000ffff0e7224 */ /* 0x000fe400078e0a0e */
[C---:B------:R-:W-:Y:S02]  /*1120*/  IMAD R21, R28.reuse, R20, R21 ;  /* 0x000000141c157224 */ /* 0x040fe400078e0215 */
[----:B------:R-:W-:Y:S02]  /*1130*/  IMAD.MOV R20, RZ, RZ, -R15 ;  /* 0x000000ffff147224 */ /* 0x000fe400078e0a0f */
[----:B------:R-:W-:Y:S01]  /*1140*/  @!P6 IMAD.IADD R9, R9, 0x1, -R28 ;  /* 0x000000010909e824 */ /* 0x000fe200078e0a1c */
[C---:B------:R-:W-:Y:S01]  /*1150*/  ISETP.GT.U32.AND P6, PT, R28.reuse, R19, PT ;  /* 0x000000131c00720c */ /* 0x040fe20003fc4070 */
[C---:B------:R-:W-:Y:S02]  /*1160*/  IMAD R22, R28.reuse, R14, R23 ;  /* 0x0000000e1c167224 */ /* 0x040fe400078e0217 */
[----:B------:R-:W-:-:S02]  /*1170*/  IMAD R23, R28, R20, R29 ;  /* 0x000000141c177224 */ /* 0x000fc400078e021d */
[----:B------:R-:W-:Y:S02]  /*1180*/  VIADD R3, R2, UR12 ;  /* 0x0000000c02037c36 */ /* 0x000fe40008000000 */
[----:B------:R-:W-:Y:S01]  /*1190*/  IMAD.MOV.U32 R20, RZ, RZ, R9 ;  /* 0x000000ffff147224 */ /* 0x000fe200078e0009 */
[----:B------:R-:W-:Y:S01]  /*11a0*/  IABS R9, R0 ;  /* 0x0000000000097213 */ /* 0x000fe20000000000 */
[----:B------:R-:W-:Y:S02]  /*11b0*/  VIADD R30, R3, 0x1c ;  /* 0x0000001c031e7836 */ /* 0x000fe40000000000 */
[----:B------:R-:W-:Y:S02]  /*11c0*/  @!P5 IMAD.IADD R17, R17, 0x1, -R28 ;  /* 0x000000011111d824 */ /* 0x000fe400078e0a1c */
[----:B------:R-:W-:Y:S01]  /*11d0*/  @!P4 IMAD.MOV R20, RZ, RZ, -R20 ;  /* 0x000000ffff14c224 */ /* 0x000fe200078e0a14 */
[C---:B------:R-:W-:Y:S01]  /*11e0*/  ISETP.GT.U32.AND P4, PT, R28.reuse, R21, PT ;  /* 0x000000151c00720c */ /* 0x040fe20003f84070 */
[----:B------:R-:W-:Y:S01]  /*11f0*/  @!P6 IMAD.IADD R19, R19, 0x1, -R28 ;  /* 0x000000011313e824 */ /* 0x000fe200078e0a1c */
[----:B------:R-:W-:Y:S01]  /*1200*/  IABS R27, R30 ;  /* 0x0000001e001b7213 */ /* 0x000fe20000000000 */
[----:B------:R-:W-:Y:S01]  /*1210*/  VIADD R29, R3, 0x3c ;  /* 0x0000003c031d7836 */ /* 0x000fe20000000000 */
[----:B------:R-:W-:Y:S01]  /*1220*/  ISETP.GT.U32.AND P5, PT, R28, R17, PT ;  /* 0x000000111c00720c */ /* 0x000fe20003fa4070 */
[----:B------:R-:W-:Y:S01]  /*1230*/  VIADD R3, R0, 0x80 ;  /* 0x0000008000037836 */ /* 0x000fe20000000000 */
[----:B------:R-:W-:Y:S01]  /*1240*/  ISETP.GT.U32.AND P6, PT, R28, R19, PT ;  /* 0x000000131c00720c */ /* 0x000fe20003fc4070 */
[----:B------:R-:W-:-:S03]  /*1250*/  IMAD.HI.U32 R5, R6, R27, RZ ;  /* 0x0000001b06057227 */ /* 0x000fc600078e00ff */
[----:B------:R-:W-:Y:S01]  /*1260*/  IABS R26, R3 ;  /* 0x00000003001a7213 */ /* 0x000fe20000000000 */
[----:B------:R-:W-:Y:S02]  /*1270*/  IMAD.MOV R15, RZ, RZ, -R5 ;  /* 0x000000ffff0f7224 */ /* 0x000fe400078e0a05 */
[--C-:B------:R-:W-:Y:S01]  /*1280*/  @!P4 IMAD.IADD R21, R21, 0x1, -R28.reuse ;  /* 0x000000011515c824 */ /* 0x100fe200078e0a1c */
[C---:B------:R-:W-:Y:S01]  /*1290*/  ISETP.GT.U32.AND P4, PT, R28.reuse, R8, PT ;  /* 0x000000081c00720c */ /* 0x040fe20003f84070 */
[C---:B------:R-:W-:Y:S01]  /*12a0*/  IMAD R15, R28.reuse, R15, R27 ;  /* 0x0000000f1c0f7224 */ /* 0x040fe200078e021b */
[----:B------:R-:W-:Y:S01]  /*12b0*/  IABS R27, R29 ;  /* 0x0000001d001b7213 */ /* 0x000fe20000000000 */
[----:B------:R-:W-:Y:S01]  /*12c0*/  @!P5 IMAD.IADD R17, R17, 0x1, -R28 ;  /* 0x000000011111d824 */ /* 0x000fe200078e0a1c */
[----:B------:R-:W-:Y:S01]  /*12d0*/  ISETP.GT.U32.AND P5, PT, R28, R22, PT ;  /* 0x000000161c00720c */ /* 0x000fe20003fa4070 */
[----:B------:R-:W-:-:S04]  /*12e0*/  IMAD.HI.U32 R5, R6, R31, RZ ;  /* 0x0000001f06057227 */ /* 0x000fc800078e00ff */
[----:B------:R-:W-:Y:S01]  /*12f0*/  @!P3 IMAD.MOV R17, RZ, RZ, -R17 ;  /* 0x000000ffff11b224 */ /* 0x000fe200078e0a11 */
[C---:B------:R-:W-:Y:S01]  /*1300*/  ISETP.GT.U32.AND P3, PT, R28.reuse, R21, PT ;  /* 0x000000151c00720c */ /* 0x040fe20003f64070 */
[----:B------:R-:W-:Y:S01]  /*1310*/  @!P6 IMAD.IADD R19, R19, 0x1, -R28 ;  /* 0x000000011313e824 */ /* 0x000fe200078e0a1c */
[----:B------:R-:W-:Y:S01]  /*1320*/  ISETP.GT.U32.AND P6, PT, R28, R23, PT ;  /* 0x000000171c00720c */ /* 0x000fe20003fc4070 */
[----:B------:R-:W-:-:S04]  /*1330*/  IMAD.HI.U32 R6, R6, R27, RZ ;  /* 0x0000001b06067227 */ /* 0x000fc800078e00ff */
[----:B------:R-:W-:Y:S02]  /*1340*/  IMAD.MOV R6, RZ, RZ, -R6 ;  /* 0x000000ffff067224 */ /* 0x000fe400078e0a06 */
[--C-:B------:R-:W-:Y:S02]  /*1350*/  @!P4 IMAD.IADD R8, R8, 0x1, -R28.reuse ;  /* 0x000000010808c824 */ /* 0x100fe400078e0a1c */
[----:B------:R-:W-:Y:S02]  /*1360*/  IMAD.MOV R5, RZ, RZ, -R5 ;  /* 0x000000ffff057224 */ /* 0x000fe400078e0a05 */
[C---:B------:R-:W-:Y:S01]  /*1370*/  IMAD R6, R28.reuse, R6, R27 ;  /* 0x000000061c067224 */ /* 0x040fe200078e021b */
[C---:B------:R-:W-:Y:S01]  /*1380*/  ISETP.GT.U32.AND P4, PT, R28.reuse, R8, PT ;  /* 0x000000081c00720c */ /* 0x040fe20003f84070 */
[----:B------:R-:W-:Y:S02]  /*1390*/  IMAD R24, R28, R5, R31 ;  /* 0x000000051c187224 */ /* 0x000fe400078e021f */
[----:B------:R-:W-:Y:S01]  /*13a0*/  IMAD.HI.U32 R5, R4, R9, RZ ;  /* 0x0000000904057227 */ /* 0x000fe200078e00ff */
[----:B------:R-:W0:Y:S03]  /*13b0*/  LDS R31, [UR9] ;  /* 0x00000009ff1f7984 */ /* 0x000e260008000800 */
[--C-:B------:R-:W-:Y:S01]  /*13c0*/  @!P3 IMAD.IADD R21, R21, 0x1, -R28.reuse ;  /* 0x000000011515b824 */ /* 0x100fe200078e0a1c */
[----:B------:R-:W-:Y:S01]  /*13d0*/  ISETP.GT.U32.AND P3, PT, R28, R6, PT ;  /* 0x000000061c00720c */ /* 0x000fe20003f64070 */
[----:B------:R-:W-:-:S02]  /*13e0*/  @!P5 IMAD.IADD R22, R22, 0x1, -R28 ;  /* 0x000000011616d824 */ /* 0x000fc400078e0a1c */
[----:B------:R-:W-:Y:S02]  /*13f0*/  @!P6 IMAD.IADD R23, R23, 0x1, -R28 ;  /* 0x000000011717e824 */ /* 0x000fe400078e0a1c */
[----:B------:R-:W-:Y:S01]  /*1400*/  IMAD.HI.U32 R4, R4, R26, RZ ;  /* 0x0000001a04047227 */ /* 0x000fe200078e00ff */
[C---:B------:R-:W-:Y:S02]  /*1410*/  ISETP.GT.U32.AND P5, PT, R28.reuse, R22, PT ;  /* 0x000000161c00720c */ /* 0x040fe40003fa4070 */
[----:B------:R-:W-:Y:S01]  /*1420*/  ISETP.GT.U32.AND P6, PT, R28, R23, PT ;  /* 0x000000171c00720c */ /* 0x000fe20003fc4070 */
[----:B------:R-:W-:Y:S01]  /*1430*/  IMAD.MOV R14, RZ, RZ, -R5 ;  /* 0x000000ffff0e7224 */ /* 0x000fe200078e0a05 */
[----:B------:R-:W-:Y:S01]  /*1440*/  LOP3.LUT R5, R171, 0x40, RZ, 0xc0, !PT ;  /* 0x00000040ab057812 */ /* 0x000fe200078ec0ff */
[----:B------:R-:W-:Y:S02]  /*1450*/  IMAD.MOV R4, RZ, RZ, -R4 ;  /* 0x000000ffff047224 */ /* 0x000fe400078e0a04 */
[----:B------:R-:W-:-:S02]  /*1460*/  IMAD R9, R25, R14, R9 ;  /* 0x0000000e19097224 */ /* 0x000fc400078e0209 */
[C---:B------:R-:W-:Y:S02]  /*1470*/  IMAD R14, R25.reuse, R4, R26 ;  /* 0x00000004190e7224 */ /* 0x040fe400078e021a */
[--C-:B------:R-:W-:Y:S01]  /*1480*/  @!P4 IMAD.IADD R8, R8, 0x1, -R28.reuse ;  /* 0x000000010808c824 */ /* 0x100fe200078e0a1c */
[C---:B------:R-:W-:Y:S01]  /*1490*/  ISETP.GT.U32.AND P4, PT, R25.reuse, R9, PT ;  /* 0x000000091900720c */ /* 0x040fe20003f84070 */
[--C-:B------:R-:W-:Y:S01]  /*14a0*/  @!P3 IMAD.IADD R6, R6, 0x1, -R28.reuse ;  /* 0x000000010606b824 */ /* 0x100fe200078e0a1c */
[----:B------:R-:W-:Y:S01]  /*14b0*/  ISETP.GT.U32.AND P3, PT, R25, R14, PT ;  /* 0x0000000e1900720c */ /* 0x000fe20003f64070 */
[--C-:B------:R-:W-:Y:S01]  /*14c0*/  @!P5 IMAD.IADD R22, R22, 0x1, -R28.reuse ;  /* 0x000000011616d824 */ /* 0x100fe200078e0a1c */
[C---:B------:R-:W-:Y:S01]  /*14d0*/  ISETP.GT.U32.AND P5, PT, R28.reuse, R15, PT ;  /* 0x0000000f1c00720c */ /* 0x040fe20003fa4070 */
[----:B------:R-:W-:Y:S01]  /*14e0*/  @!P6 IMAD.IADD R23, R23, 0x1, -R28 ;  /* 0x000000011717e824 */ /* 0x000fe200078e0a1c */
[----:B------:R-:W-:Y:S01]  /*14f0*/  ISETP.GT.U32.AND P6, PT, R28, R24, PT ;  /* 0x000000181c00720c */ /* 0x000fe20003fc4070 */
[----:B------:R-:W-:-:S02]  /*1500*/  IMAD.SHL.U32 R4, R171, 0x2, RZ ;  /* 0x00000002ab047824 */ /* 0x000fc400078e00ff */
[----:B------:R-:W-:Y:S02]  /*1510*/  @!P0 IMAD.MOV R19, RZ, RZ, -R19 ;  /* 0x000000ffff138224 */ /* 0x000fe400078e0a13 */
[----:B------:R-:W-:Y:S01]  /*1520*/  @!P1 IMAD.MOV R21, RZ, RZ, -R21 ;  /* 0x000000ffff159224 */ /* 0x000fe200078e0a15 */
[----:B------:R-:W-:Y:S01]  /*1530*/  LOP3.LUT R4, R4, 0x7e, RZ, 0xc0, !PT ;  /* 0x0000007e04047812 */ /* 0x000fe200078ec0ff */
[--C-:B------:R-:W-:Y:S02]  /*1540*/  @!P4 IMAD.IADD R9, R9, 0x1, -R25.reuse ;  /* 0x000000010909c824 */ /* 0x100fe400078e0a19 */
[----:B------:R-:W-:Y:S01]  /*1550*/  @!P3 IMAD.IADD R14, R14, 0x1, -R25 ;  /* 0x000000010e0eb824 */ /* 0x000fe200078e0a19 */
[----:B------:R-:W-:Y:S01]  /*1560*/  LOP3.LUT R167, R4, 0x90, R167, 0x78, !PT ;  /* 0x0000009004a77812 */ /* 0x000fe200078e78a7 */
[--C-:B------:R-:W-:Y:S01]  /*1570*/  @!P5 IMAD.IADD R15, R15, 0x1, -R28.reuse ;  /* 0x000000010f0fd824 */ /* 0x100fe200078e0a1c */
[----:B------:R-:W-:Y:S01]  /*1580*/  BAR.SYNC.DEFER_BLOCKING 0x0 ;  /* 0x0000000000007b1d */ /* 0x000fe20000010000 */
[----:B------:R-:W-:Y:S01]  /*1590*/  ISETP.GT.U32.AND P3, PT, R25, R9, PT ;  /* 0x000000091900720c */ /* 0x000fe20003f64070 */
[----:B------:R-:W-:Y:S01]  /*15a0*/  @!P6 IMAD.IADD R24, R24, 0x1, -R28 ;  /* 0x000000011818e824 */ /* 0x000fe200078e0a1c */
[----:B------:R-:W-:Y:S01]  /*15b0*/  ISETP.GE.AND P5, PT, R7, RZ, PT ;  /* 0x000000ff0700720c */ /* 0x000fe20003fa6270 */
[----:B------:R-:W-:Y:S01]  /*15c0*/  IMAD R168, R5, 0x40, R4 ;  /* 0x0000004005a87824 */ /* 0x000fe200078e0204 */
[----:B------:R-:W-:-:S03]  /*15d0*/  ISETP.GT.U32.AND P6, PT, R28, R6, PT ;  /* 0x000000061c00720c */ /* 0x000fc60003fc4070 */
[----:B------:R-:W1:Y:S01]  /*15e0*/  LDC.64 R4, c[0x0][0x3a0] ;  /* 0x0000e800ff047b82 */ /* 0x000e620000000a00 */
[C---:B------:R-:W-:Y:S02]  /*15f0*/  ISETP.GT.U32.AND P0, PT, R28.reuse, R15, PT ;  /* 0x0000000f1c00720c */ /* 0x040fe40003f04070 */
[----:B------:R-:W-:Y:S02]  /*1600*/  ISETP.GT.U32.AND P4, PT, R28, R24, PT ;  /* 0x000000181c00720c */ /* 0x000fe40003f84070 */
[----:B------:R-:W-:Y:S02]  /*1610*/  ISETP.GT.U32.AND P1, PT, R25, R14, PT ;  /* 0x0000000e1900720c */ /* 0x000fe40003f24070 */
[----:B0-----:R-:W-:Y:S01]  /*1620*/  R2UR UR8, R31 ;  /* 0x000000001f0872ca */ /* 0x001fe200000e0000 */
[--C-:B------:R-:W-:Y:S01]  /*1630*/  @!P3 IMAD.IADD R9, R9, 0x1, -R25.reuse ;  /* 0x000000010909b824 */ /* 0x100fe200078e0a19 */
[----:B------:R-:W-:Y:S01]  /*1640*/  ISETP.GE.AND P3, PT, R29, RZ, PT ;  /* 0x000000ff1d00720c */ /* 0x000fe20003f66270 */
[----:B------:R-:W-:Y:S01]  /*1650*/  @!P5 IMAD.MOV R8, RZ, RZ, -R8 ;  /* 0x000000ffff08d224 */ /* 0x000fe200078e0a08 */
[----:B------:R-:W-:Y:S01]  /*1660*/  ISETP.GE.AND P5, PT, R32, RZ, PT ;  /* 0x000000ff2000720c */ /* 0x000fe20003fa6270 */
[--C-:B------:R-:W-:Y:S01]  /*1670*/  @!P6 IMAD.IADD R6, R6, 0x1, -R28.reuse ;  /* 0x000000010606e824 */ /* 0x100fe200078e0a1c */
[----:B------:R-:W-:Y:S01]  /*1680*/  ISETP.GE.AND P6, PT, R33, RZ, PT ;  /* 0x000000ff2100720c */ /* 0x000fe20003fc6270 */
[--C-:B------:R-:W-:Y:S01]  /*1690*/  @!P0 IMAD.IADD R15, R15, 0x1, -R28.reuse ;  /* 0x000000010f0f8824 */ /* 0x100fe200078e0a1c */
[----:B------:R-:W-:Y:S01]  /*16a0*/  ISETP.GE.AND P0, PT, R30, RZ, PT ;  /* 0x000000ff1e00720c */ /* 0x000fe20003f06270 */
[----:B------:R-:W-:Y:S01]  /*16b0*/  @!P4 IMAD.IADD R24, R24, 0x1, -R28 ;  /* 0x000000011818c824 */ /* 0x000fe200078e0a1c */
[----:B------:R-:W-:Y:S01]  /*16c0*/  ISETP.GE.AND P4, PT, R34, RZ, PT ;  /* 0x000000ff2200720c */ /* 0x000fe20003f86270 */
[----:B------:R-:W-:Y:S01]  /*16d0*/  @!P1 IMAD.IADD R14, R14, 0x1, -R25 ;  /* 0x000000010e0e9824 */ /* 0x000fe200078e0a19 */
[----:B------:R-:W-:-:S03]  /*16e0*/  ISETP.GE.AND P1, PT, R0, RZ, PT ;  /* 0x000000ff0000720c */ /* 0x000fc60003f26270 */
[----:B------:R-:W-:Y:S01]  /*16f0*/  @!P3 IMAD.MOV R6, RZ, RZ, -R6 ;  /* 0x000000ffff06b224 */ /* 0x000fe200078e0a06 */
[----:B------:R-:W-:Y:S01]  /*1700*/  ISETP.GE.AND P3, PT, R3, RZ, PT ;  /* 0x000000ff0300720c */ /* 0x000fe20003f66270 */
[----:B------:R-:W-:Y:S01]  /*1710*/  @!P5 IMAD.MOV R22, RZ, RZ, -R22 ;  /* 0x000000ffff16d224 */ /* 0x000fe200078e0a16 */
[----:B------:R-:W-:Y:S01]  /*1720*/  ISETP.NE.AND P5, PT, R13, RZ, PT ;  /* 0x000000ff0d00720c */ /* 0x000fe20003fa5270 */
[----:B------:R-:W-:Y:S01]  /*1730*/  @!P6 IMAD.MOV R23, RZ, RZ, -R23 ;  /* 0x000000ffff17e224 */ /* 0x000fe200078e0a17 */
[----:B------:R-:W-:Y:S01]  /*1740*/  LOP3.LUT R13, RZ, R13, RZ, 0x33, !PT ;  /* 0x0000000dff0d7212 */ /* 0x000fe200078e33ff */
[----:B------:R-:W-:Y:S01]  /*1750*/  @!P0 IMAD.MOV R15, RZ, RZ, -R15 ;  /* 0x000000ffff0f8224 */ /* 0x000fe200078e0a0f */
[----:B------:R-:W-:Y:S01]  /*1760*/  ISETP.NE.AND P0, PT, R12, RZ, PT ;  /* 0x000000ff0c00720c */ /* 0x000fe20003f05270 */
[----:B------:R-:W-:Y:S01]  /*1770*/  @!P4 IMAD.MOV R24, RZ, RZ, -R24 ;  /* 0x000000ffff18c224 */ /* 0x000fe200078e0a18 */
[C---:B------:R-:W-:Y:S01]  /*1780*/  SEL R122, R13.reuse, R8, !P5 ;  /* 0x000000080d7a7207 */ /* 0x040fe20006800000 */
[----:B------:R-:W-:Y:S01]  /*1790*/  @!P1 IMAD.MOV R9, RZ, RZ, -R9 ;  /* 0x000000ffff099224 */ /* 0x000fe200078e0a09 */
[C---:B------:R-:W-:Y:S01]  /*17a0*/  SEL R123, R13.reuse, R10, !P5 ;  /* 0x0000000a0d7b7207 */ /* 0x040fe20006800000 */
[C---:B-1----:R-:W-:Y:S01]  /*17b0*/  VIADD R166, R4.reuse, 0xffffffe0 ;  /* 0xffffffe004a67836 */ /* 0x042fe20000000000 */
[C---:B------:R-:W-:Y:S01]  /*17c0*/  SEL R126, R13.reuse, R11, !P5 ;  /* 0x0000000b0d7e7207 */ /* 0x040fe20006800000 */
[----:B------:R-:W-:Y:S01]  /*17d0*/  @!P3 IMAD.MOV R14, RZ, RZ, -R14 ;  /* 0x000000ffff0eb224 */ /* 0x000fe200078e0a0e */
[C---:B------:R-:W-:Y:S01]  /*17e0*/  SEL R125, R13.reuse, R16, !P5 ;  /* 0x000000100d7d7207 */ /* 0x040fe20006800000 */
[----:B------:R-:W-:Y:S01]  /*17f0*/  VIADD R16, R4, 0xffffffe4 ;  /* 0xffffffe404107836 */ /* 0x000fe20000000000 */
[----:B------:R-:W-:-:S02]  /*1800*/  SEL R124, R13, R124, !P5 ;  /* 0x0000007c0d7c7207 */ /* 0x000fc40006800000 */
[C---:B------:R-:W-:Y:S02]  /*1810*/  SEL R132, R13.reuse, R132, !P5 ;  /* 0x000000840d847207 */ /* 0x040fe40006800000 */
[C---:B------:R-:W-:Y:S02]  /*1820*/  SEL R131, R13.reuse, R18, !P5 ;  /* 0x000000120d837207 */ /* 0x040fe40006800000 */
[C---:B------:R-:W-:Y:S01]  /*1830*/  SEL R130, R13.reuse, R15, !P5 ;  /* 0x0000000f0d827207 */ /* 0x040fe20006800000 */
[C---:B------:R-:W-:Y:S01]  /*1840*/  VIADD R15, R4.reuse, 0xfffffff7 ;  /* 0xfffffff7040f7836 */ /* 0x040fe20000000000 */
[C---:B------:R-:W-:Y:S01]  /*1850*/  SEL R127, R13.reuse, R20, !P5 ;  /* 0x000000140d7f7207 */ /* 0x040fe20006800000 */
[C---:B------:R-:W-:Y:S01]  /*1860*/  VIADD R20, R4.reuse, 0xffffffe7 ;  /* 0xffffffe704147836 */ /* 0x040fe20000000000 */
[C---:B------:R-:W-:Y:S01]  /*1870*/  SEL R128, R13.reuse, R17, !P5 ;  /* 0x000000110d807207 */ /* 0x040fe20006800000 */
[----:B------:R-:W-:Y:S01]  /*1880*/  VIADD R17, R4, 0xffffffe6 ;  /* 0xffffffe604117836 */ /* 0x000fe20000000000 */
[----:B------:R-:W-:-:S02]  /*1890*/  SEL R129, R13, R19, !P5 ;  /* 0x000000130d817207 */ /* 0x000fc40006800000 */
[C---:B------:R-:W-:Y:S02]  /*18a0*/  SEL R11, R13.reuse, R21, !P5 ;  /* 0x000000150d0b7207 */ /* 0x040fe40006800000 */
[C---:B------:R-:W-:Y:S02]  /*18b0*/  SEL R10, R13.reuse, R22, !P5 ;  /* 0x000000160d0a7207 */ /* 0x040fe40006800000 */
[C---:B------:R-:W-:Y:S02]  /*18c0*/  SEL R8, R13.reuse, R23, !P5 ;  /* 0x000000170d087207 */ /* 0x040fe40006800000 */
[C---:B------:R-:W-:Y:S01]  /*18d0*/  SEL R7, R13.reuse, R24, !P5 ;  /* 0x000000180d077207 */ /* 0x040fe20006800000 */
[C---:B------:R-:W-:Y:S01]  /*18e0*/  VIADD R24, R4.reuse, 0xffffffe3 ;  /* 0xffffffe304187836 */ /* 0x040fe20000000000 */
[----:B------:R-:W-:Y:S01]  /*18f0*/  SEL R6, R13, R6, !P5 ;  /* 0x000000060d067207 */ /* 0x000fe20006800000 */
[----:B------:R-:W-:Y:S01]  /*1900*/  VIADD R13, R4, 0xffffffff ;  /* 0xffffffff040d7836 */ /* 0x000fe20000000000 */
[----:B------:R-:W-:-:S02]  /*1910*/  LOP3.LUT R12, RZ, R12, RZ, 0x33, !PT ;  /* 0x0000000cff0c7212 */ /* 0x000fc400078e33ff */
[----:B------:R-:W-:Y:S01]  /*1920*/  ISETP.GE.U32.AND P4, PT, R15, 0x7fffffd8, PT ;  /* 0x7fffffd80f00780c */ /* 0x000fe20003f86070 */
[----:B------:R-:W-:Y:S01]  /*1930*/  VIADD R15, R4, 0xffffffeb ;  /* 0xffffffeb040f7836 */ /* 0x000fe20000000000 */
[----:B------:R-:W-:Y:S01]  /*1940*/  SEL R26, R12, R9, !P0 ;  /* 0x000000090c1a7207 */ /* 0x000fe20004000000 */
[----:B------:R-:W-:Y:S01]  /*1950*/  VIADD R9, R4, 0xffffffed ;  /* 0xffffffed04097836 */ /* 0x000fe20000000000 */
[----:B------:R-:W-:Y:S01]  /*1960*/  SEL R28, R12, R14, !P0 ;  /* 0x0000000e0c1c7207 */ /* 0x000fe20004000000 */
[C---:B------:R-:W-:Y:S01]  /*1970*/  VIADD R12, R4.reuse, 0xffffffec ;  /* 0xffffffec040c7836 */ /* 0x040fe20000000000 */
[----:B------:R-:W-:Y:S01]  /*1980*/  ISETP.GE.U32.AND P0, PT, R13, 0x7fffffe0, PT ;  /* 0x7fffffe00d00780c */ /* 0x000fe20003f06070 */
[C---:B------:R-:W-:Y:S01]  /*1990*/  VIADD R13, R4.reuse, 0xffffffee ;  /* 0xffffffee040d7836 */ /* 0x040fe20000000000 */
[----:B------:R-:W-:Y:S01]  /*19a0*/  ISETP.GE.U32.AND P3, PT, R9, 0x7fffffce, PT ;  /* 0x7fffffce0900780c */ /* 0x000fe20003f66070 */
[----:B------:R-:W-:Y:S01]  /*19b0*/  VIADD R9, R4, 0xffffffe9 ;  /* 0xffffffe904097836 */ /* 0x000fe20000000000 */
[----:B------:R-:W-:Y:S01]  /*19c0*/  ISETP.GE.U32.AND P6, PT, R12, 0x7fffffcd, PT ;  /* 0x7fffffcd0c00780c */ /* 0x000fe20003fc6070 */
[C---:B------:R-:W-:Y:S01]  /*19d0*/  VIADD R12, R4.reuse, 0xffffffef ;  /* 0xffffffef040c7836 */ /* 0x040fe20000000000 */
[----:B------:R-:W-:Y:S01]  /*19e0*/  ISETP.GE.U32.AND P1, PT, R13, 0x7fffffcf, PT ;  /* 0x7fffffcf0d00780c */ /* 0x000fe20003f26070 */
[----:B------:R-:W-:-:S02]  /*19f0*/  VIADD R13, R4, 0xffffffe8 ;  /* 0xffffffe8040d7836 */ /* 0x000fc40000000000 */
[----:B------:R-:W-:Y:S01]  /*1a00*/  VIADD R14, R4, 0xffffffea ;  /* 0xffffffea040e7836 */ /* 0x000fe20000000000 */
[----:B------:R-:W-:Y:S02]  /*1a10*/  ISETP.GE.U32.AND P5, PT, R12, 0x7fffffd0, PT ;  /* 0x7fffffd00c00780c */ /* 0x000fe40003fa6070 */
[----:B------:R-:W-:Y:S02]  /*1a20*/  SEL R12, RZ, 0x1, P6 ;  /* 0x00000001ff0c7807 */ /* 0x000fe40003000000 */
[----:B------:R-:W-:Y:S02]  /*1a30*/  ISETP.GE.U32.AND P6, PT, R13, 0x7fffffc9, PT ;  /* 0x7fffffc90d00780c */ /* 0x000fe40003fc6070 */
[----:B------:R-:W-:Y:S02]  /*1a40*/  SEL R13, RZ, 0x1fffe, P3 ;  /* 0x0001fffeff0d7807 */ /* 0x000fe40001800000 */
[----:B------:R-:W-:Y:S02]  /*1a50*/  ISETP.GE.U32.AND P3, PT, R9, 0x7fffffca, PT ;  /* 0x7fffffca0900780c */ /* 0x000fe40003f66070 */
[----:B------:R-:W-:-:S02]  /*1a60*/  SEL R9, RZ, 0x4, P1 ;  /* 0x00000004ff097807 */ /* 0x000fc40000800000 */
[----:B------:R-:W-:Y:S02]  /*1a70*/  ISETP.GE.U32.AND P1, PT, R14, 0x7fffffcb, PT ;  /* 0x7fffffcb0e00780c */ /* 0x000fe40003f26070 */
[----:B------:R-:W-:Y:S02]  /*1a80*/  SEL R14, RZ, 0x7fff8, P5 ;  /* 0x0007fff8ff0e7807 */ /* 0x000fe40002800000 */
[----:B------:R-:W-:Y:S01]  /*1a90*/  ISETP.GE.U32.AND P5, PT, R15, 0x7fffffcc, PT ;  /* 0x7fffffcc0f00780c */ /* 0x000fe20003fa6070 */
[----:B------:R-:W-:Y:S01]  /*1aa0*/  VIADD R15, R4, 0xffffffe5 ;  /* 0xffffffe5040f7836 */ /* 0x000fe20000000000 */
[----:B------:R-:W-:Y:S02]  /*1ab0*/  SEL R18, RZ, 0x1, P6 ;  /* 0x00000001ff127807 */ /* 0x000fe40003000000 */
[----:B------:R-:W-:Y:S02]  /*1ac0*/  ISETP.GE.U32.AND P6, PT, R16, 0x7fffffc5, PT ;  /* 0x7fffffc51000780c */ /* 0x000fe40003fc6070 */
[----:B------:R-:W-:-:S02]  /*1ad0*/  SEL R16, RZ, 0x4, P1 ;  /* 0x00000004ff107807 */ /* 0x000fc40000800000 */
[----:B------:R-:W-:Y:S02]  /*1ae0*/  ISETP.GE.U32.AND P1, PT, R17, 0x7fffffc7, PT ;  /* 0x7fffffc71100780c */ /* 0x000fe40003f26070 */
[----:B------:R-:W-:Y:S02]  /*1af0*/  SEL R19, RZ, 0x1fffe, P3 ;  /* 0x0001fffeff137807 */ /* 0x000fe40001800000 */
[----:B------:R-:W-:Y:S02]  /*1b00*/  SEL R17, RZ, 0x7fff8, P5 ;  /* 0x0007fff8ff117807 */ /* 0x000fe40002800000 */
[----:B------:R-:W-:Y:S01]  /*1b10*/  ISETP.GE.U32.AND P3, PT, R15, 0x7fffffc6, PT ;  /* 0x7fffffc60f00780c */ /* 0x000fe20003f66070 */
[----:B------:R-:W-:Y:S01]  /*1b20*/  VIADD R15, R4, 0xffffffe1 ;  /* 0xffffffe1040f7836 */ /* 0x000fe20000000000 */
[----:B------:R-:W-:Y:S01]  /*1b30*/  ISETP.GE.U32.AND P5, PT, R20, 0x7fffffc8, PT ;  /* 0x7fffffc81400780c */ /* 0x000fe20003fa6070 */
[----:B------:R-:W-:Y:S01]  /*1b40*/  VIADD R20, R4, 0xffffffe2 ;  /* 0xffffffe204147836 */ /* 0x000fe20000000000 */
[----:B------:R-:W-:Y:S01]  /*1b50*/  SEL R22, RZ, 0x1, P6 ;  /* 0x00000001ff167807 */ /* 0x000fe20003000000 */
[----:B------:R-:W-:Y:S01]  /*1b60*/  IMAD.IADD R18, R18, 0x1, R19 ;  /* 0x0000000112127824 */ /* 0x000fe200078e0213 */
[----:B------:R-:W-:-:S02]  /*1b70*/  SEL R23, RZ, 0x1fffe, P3 ;  /* 0x0001fffeff177807 */ /* 0x000fc40001800000 */
[----:B------:R-:W-:Y:S01]  /*1b80*/  ISETP.GE.U32.AND P6, PT, R15, 0x7fffffc2, PT ;  /* 0x7fffffc20f00780c */ /* 0x000fe20003fc6070 */
[----:B------:R-:W-:Y:S01]  /*1b90*/  VIADD R15, R4, 0xfffffff6 ;  /* 0xfffffff6040f7836 */ /* 0x000fe20000000000 */
[----:B------:R-:W-:Y:S01]  /*1ba0*/  ISETP.GE.U32.AND P3, PT, R20, 0x7fffffc3, PT ;  /* 0x7fffffc31400780c */ /* 0x000fe20003f66070 */
[----:B------:R-:W-:Y:S01]  /*1bb0*/  IMAD.IADD R22, R22, 0x1, R23 ;  /* 0x0000000116167824 */ /* 0x000fe200078e0217 */
[----:B------:R-:W-:Y:S02]  /*1bc0*/  SEL R20, RZ, 0x4, P1 ;  /* 0x00000004ff147807 */ /* 0x000fe40000800000 */
[----:B------:R-:W-:Y:S02]  /*1bd0*/  ISETP.GE.U32.AND P1, PT, R166, 0x7fffffc1, PT ;  /* 0x7fffffc1a600780c */ /* 0x000fe40003f26070 */
[----:B------:R-:W-:Y:S02]  /*1be0*/  SEL R21, RZ, 0x7fff8, P5 ;  /* 0x0007fff8ff157807 */ /* 0x000fe40002800000 */
[----:B------:R-:W-:-:S02]  /*1bf0*/  ISETP.GE.U32.AND P5, PT, R24, 0x7fffffc4, PT ;  /* 0x7fffffc41800780c */ /* 0x000fc40003fa6070 */
[----:B------:R-:W-:Y:S02]  /*1c00*/  SEL R25, RZ, 0x1fffe, P6 ;  /* 0x0001fffeff197807 */ /* 0x000fe40003000000 */
[----:B------:R-:W-:Y:S01]  /*1c10*/  ISETP.GE.U32.AND P6, PT, R15, 0x7fffffd7, PT ;  /* 0x7fffffd70f00780c */ /* 0x000fe20003fc6070 */
[----:B------:R-:W-:Y:S01]  /*1c20*/  IMAD.IADD R15, R12, 0x1, R13 ;  /* 0x000000010c0f7824 */ /* 0x000fe200078e020d */
[----:B------:R-:W-:Y:S01]  /*1c30*/  SEL R24, RZ, 0x1, P1 ;  /* 0x00000001ff187807 */ /* 0x000fe20000800000 */
[----:B------:R-:W0:Y:S01]  /*1c40*/  LDC.64 R12, c[0x0][0x3a8] ;  /* 0x0000ea00ff0c7b82 */ /* 0x000e220000000a00 */
[----:B------:R-:W-:Y:S02]  /*1c50*/  LOP3.LUT R18, R18, 0x3, RZ, 0xc0, !PT ;  /* 0x0000000312127812 */ /* 0x000fe400078ec0ff */
[----:B------:R-:W-:Y:S01]  /*1c60*/  LOP3.LUT R15, R15, 0x3, RZ, 0xc0, !PT ;  /* 0x000000030f0f7812 */ /* 0x000fe200078ec0ff */
[----:B------:R-:W-:Y:S01]  /*1c70*/  IMAD.IADD R25, R24, 0x1, R25 ;  /* 0x0000000118197824 */ /* 0x000fe200078e0219 */
[----:B------:R-:W-:-:S02]  /*1c80*/  IADD3 R16, PT, PT, R18, R17, R16 ;  /* 0x0000001112107210 */ /* 0x000fc40007ffe010 */
[----:B------:R-:W-:Y:S02]  /*1c90*/  SEL R19, RZ, 0x4, P3 ;  /* 0x00000004ff137807 */ /* 0x000fe40001800000 */
[----:B------:R-:W-:Y:S02]  /*1ca0*/  SEL R24, RZ, 0x7fff8, P5 ;  /* 0x0007fff8ff187807 */ /* 0x000fe40002800000 */
[----:B------:R-:W-:Y:S02]  /*1cb0*/  LOP3.LUT R25, R25, 0x3, RZ, 0xc0, !PT ;  /* 0x0000000319197812 */ /* 0x000fe400078ec0ff */
[----:B------:R-:W-:Y:S01]  /*1cc0*/  IADD3 R9, PT, PT, R15, R14, R9 ;  /* 0x0000000e0f097210 */ /* 0x000fe20007ffe009 */
[----:B------:R-:W-:Y:S01]  /*1cd0*/  IMAD.SHL.U32 R14, R16, 0x100, RZ ;  /* 0x00000100100e7824 */ /* 0x000fe200078e00ff */
[----:B------:R-:W-:Y:S01]  /*1ce0*/  LOP3.LUT R22, R22, 0x3, RZ, 0xc0, !PT ;  /* 0x0000000316167812 */ /* 0x000fe200078ec0ff */
[----:B------:R-:W-:Y:S01]  /*1cf0*/  VIADD R15, R4, 0xfffffffe ;  /* 0xfffffffe040f7836 */ /* 0x000fe20000000000 */
[----:B------:R-:W-:-:S02]  /*1d00*/  IADD3 R19, PT, PT, R25, R24, R19 ;  /* 0x0000001819137210 */ /* 0x000fc40007ffe013 */
[----:B------:R-:W-:Y:S02]  /*1d10*/  LOP3.LUT R14, R14, 0xf00, RZ, 0xe2, !PT ;  /* 0x00000f000e0e7812 */ /* 0x000fe400078ee2ff */
[----:B------:R-:W-:Y:S02]  /*1d20*/  IADD3 R20, PT, PT, R22, R21, R20 ;  /* 0x0000001516147210 */ /* 0x000fe40007ffe014 */
[----:B------:R-:W-:Y:S01]  /*1d30*/  LOP3.LUT R19, R19, 0xf, RZ, 0xc0, !PT ;  /* 0x0000000f13137812 */ /* 0x000fe200078ec0ff */
[----:B------:R-:W-:Y:S01]  /*1d40*/  IMAD R18, R9, 0x1000, R14 ;  /* 0x0000100009127824 */ /* 0x000fe200078e020e */
[----:B------:R-:W-:Y:S01]  /*1d50*/  ISETP.GE.U32.AND P5, PT, R15, 0x7fffffdf, PT ;  /* 0x7fffffdf0f00780c */ /* 0x000fe20003fa6070 */
[-C--:B------:R-:W-:Y:S02]  /*1d60*/  IMAD R9, R26, R5.reuse, RZ ;  /* 0x000000051a097224 */ /* 0x080fe400078e02ff */
[----:B------:R-:W-:Y:S02]  /*1d70*/  IMAD R19, R20, 0x10, R19 ;  /* 0x0000001014137824 */ /* 0x000fe400078e0213 */
[----:B------:R-:W-:Y:S01]  /*1d80*/  IMAD R5, R28, R5, RZ ;  /* 0x000000051c057224 */ /* 0x000fe200078e02ff */
[----:B---3--:R-:W-:Y:S07]  /*1d90*/  BRA.U UP0, `(.L_x_5) ;  /* 0x0000000100187547 */ /* 0x008fee000b800000 */
[----:B------:R-:W-:Y:S01]  /*1da0*/  ELECT P3, URZ, PT ;  /* 0x0000000000ff782f */ /* 0x000fe20003860000 */
[----:B------:R-:W-:Y:S01]  /*1db0*/  IMAD.MOV.U32 R14, RZ, RZ, 0x1 ;  /* 0x00000001ff0e7424 */ /* 0x000fe200078e00ff */
[----:B------:R-:W-:Y:S01]  /*1dc0*/  UMOV UR6, 0x40 ;  /* 0x0000004000067882 */ /* 0x000fe20000000000 */
[----:B------:R-:W-:Y:S01]  /*1dd0*/  UVIRTCOUNT.DEALLOC.SMPOOL 0x80 ;  /* 0x000000800000784c */ /* 0x000fe20000000000 */
[----:B------:R-:W-:-:S09]  /*1de0*/  ULEA UR6, UR5, UR6, 0x18 ;  /* 0x0000000605067291 */ /* 0x000fd2000f8ec0ff */
[----:B------:R1:W-:Y:S03]  /*1df0*/  @P3 STS.U8 [UR6], R14 ;  /* 0x0000000eff003988 */ /* 0x0003e60008000006 */
.L_x_5:
[----:B------:R-:W-:Y:S01]  /*1e00*/  ULOP3.LUT UR4, UR4, 0x600000, URZ, 0xc0, !UPT ;  /* 0x0060000004047892 */ /* 0x000fe2000f8ec0ff */
[C---:B-1----:R-:W-:Y:S01]  /*1e10*/  LEA R14, P3, R9.reuse, UR16, 0x1 ;  /* 0x00000010090e7c11 */ /* 0x042fe2000f8608ff */
[----:B------:R-:W-:Y:S01]  /*1e20*/  VOTEU.ALL UP1, P2 ;  /* 0x0000000000ff7886 */ /* 0x000fe20001020000 */
[----:B------:R-:W-:Y:S01]  /*1e30*/  VOTEU.ALL UP2, P2 ;  /* 0x0000000000ff7886 */ /* 0x000fe20001040000 */
[----:B------:R-:W-:Y:S01]  /*1e40*/  UIADD3 UR10, UPT, UPT, UR8, UR4, URZ ;  /* 0x00000004080a7290 */ /* 0x000fe2000fffe0ff */
[----:B------:R-:W-:Y:S01]  /*1e50*/  LEA.HI.X.SX32 R15, R9, UR17, 0x1, P3 ;  /* 0x00000011090f7c11 */ /* 0x000fe200098f0eff */
[----:B------:R-:W-:Y:S01]  /*1e60*/  VIADD R20, R4, 0xfffffffd ;  /* 0xfffffffd04147836 */ /* 0x000fe20000000000 */
[----:B------:R-:W-:-:S04]  /*1e70*/  @!UP1 UIADD3 UR4, UPT, UPT, -UR7, 0x100000, URZ ;  /* 0x0010000007049890 */ /* 0x000fc8000fffe1ff */
[----:B------:R-:W-:Y:S02]  /*1e80*/  @!UP1 USHF.L.U32 UR5, UR4, 0xb, URZ ;  /* 0x0000000b04059899 */ /* 0x000fe400080006ff */
[----:B------:R-:W-:Y:S01]  /*1e90*/  @!UP1 USHF.L.U32 UR4, UR4, 0x1, URZ ;  /* 0x0000000104049899 */ /* 0x000fe200080006ff */
[----:B0-----:R-:W-:Y:S01]  /*1ea0*/  IMAD.SHL.U32 R21, R12, 0x8, RZ ;  /* 0x000000080c157824 */ /* 0x001fe200078e00ff */
[----:B------:R-:W-:Y:S02]  /*1eb0*/  LEA R16, P3, R5, UR16, 0x1 ;  /* 0x0000001005107c11 */ /* 0x000fe4000f8608ff */
[----:B------:R-:W-:Y:S02]  /*1ec0*/  LOP3.LUT R19, R19, 0xff, RZ, 0xc0, !PT ;  /* 0x000000ff13137812 */ /* 0x000fe400078ec0ff */
[----:B------:R-:W-:Y:S01]  /*1ed0*/  PRMT R243, RZ, 0x7610, R243 ;  /* 0x00007610fff37816 */ /* 0x000fe200000000f3 */
[----:B------:R-:W-:Y:S01]  /*1ee0*/  STTM.x128 tmem[UR10], RZ ;  /* 0x000000ff000079ed */ /* 0x000fe200083c000a */
[----:B------:R-:W0:Y:S02]  /*1ef0*/  FENCE.VIEW.ASYNC.T ;  /* 0x00000000000073c6 */ /* 0x000e240000000200 */
[----:B0-----:R-:W-:Y:S01]  /*1f00*/  BAR.SYNC.DEFER_BLOCKING 0x0 ;  /* 0x0000000000007b1d */ /* 0x001fe20000010000 */
[----:B------:R-:W-:Y:S01]  /*1f10*/  LEA.HI.X.SX32 R17, R5, UR17, 0x1, P3 ;  /* 0x0000001105117c11 */ /* 0x000fe200098f0eff */
[----:B------:R-:W-:Y:S01]  /*1f20*/  IMAD.IADD R9, R18, 0x1, R19 ;  /* 0x0000000112097824 */ /* 0x000fe200078e0213 */
[----:B------:R-:W-:-:S02]  /*1f30*/  PRMT R5, RZ, 0x7610, R5 ;  /* 0x00007610ff057816 */ /* 0x000fc40000000005 */
[----:B------:R-:W-:Y:S02]  /*1f40*/  PRMT R245, RZ, 0x7610, R245 ;  /* 0x00007610fff57816 */ /* 0x000fe400000000f5 */
[----:B------:R-:W-:Y:S01]  /*1f50*/  PRMT R247, RZ, 0x7610, R247 ;  /* 0x00007610fff77816 */ /* 0x000fe200000000f7 */
[C---:B------:R-:W-:Y:S01]  /*1f60*/  IMAD.SHL.U32 R25, R12.reuse, 0x10, RZ ;  /* 0x000000100c197824 */ /* 0x040fe200078e00ff */
[----:B------:R-:W-:Y:S01]  /*1f70*/  LOP3.LUT R9, R9, 0xffff, RZ, 0xc0, !PT ;  /* 0x0000ffff09097812 */ /* 0x000fe200078ec0ff */
[----:B------:R-:W-:Y:S01]  /*1f80*/  IMAD R29, R12, 0x18, RZ ;  /* 0x000000180c1d7824 */ /* 0x000fe200078e02ff */
[----:B------:R-:W-:Y:S02]  /*1f90*/  ISETP.GE.U32.AND P3, PT, R20, 0x7fffffde, PT ;  /* 0x7fffffde1400780c */ /* 0x000fe40003f66070 */
[----:B------:R-:W-:Y:S02]  /*1fa0*/  PRMT R249, RZ, 0x7610, R249 ;  /* 0x00007610fff97816 */ /* 0x000fe400000000f9 */
[----:B------:R-:W-:-:S02]  /*1fb0*/  PRMT R251, RZ, 0x7610, R251 ;  /* 0x00007610fffb7816 */ /* 0x000fc400000000fb */
[----:B------:R-:W-:Y:S02]  /*1fc0*/  PRMT R244, RZ, 0x7610, R244 ;  /* 0x00007610fff47816 */ /* 0x000fe400000000f4 */
[----:B------:R-:W-:Y:S01]  /*1fd0*/  PRMT R246, RZ, 0x7610, R246 ;  /* 0x00007610fff67816 */ /* 0x000fe200000000f6 */
[----:B------:R-:W-:Y:S02]  /*1fe0*/  VIADD R30, R4, 0xfffffff5 ;  /* 0xfffffff5041e7836 */ /* 0x000fe40000000000 */
[C---:B------:R-:W-:Y:S01]  /*1ff0*/  IMAD R33, R12.reuse, 0x9, RZ ;  /* 0x000000090c217824 */ /* 0x040fe200078e02ff */
[----:B------:R-:W-:Y:S01]  /*2000*/  PRMT R235, RZ, 0x7610, R235 ;  /* 0x00007610ffeb7816 */ /* 0x000fe200000000eb */
[----:B------:R-:W0:Y:S02]  /*2010*/  FENCE.VIEW.ASYNC.S ;  /* 0x00000000000073c6 */ /* 0x000e240000000000 */
[----:B0-----:R0:W1:Y:S02]  /*2020*/  @!UP2 SYNCS.EXCH.64 URZ, [UR11], UR4 ;  /* 0x000000040bffa5b2 */ /* 0x0010640008000100 */
[----:B-1----:R-:W-:Y:S01]  /*2030*/  BAR.SYNC.DEFER_BLOCKING 0x0 ;  /* 0x0000000000007b1d */ /* 0x002fe20000010000 */
[----:B------:R-:W-:Y:S01]  /*2040*/  PRMT R236, RZ, 0x7610, R236 ;  /* 0x00007610ffec7816 */ /* 0x000fe200000000ec */
[----:B------:R-:W-:Y:S01]  /*2050*/  IMAD R37, R12, 0x11, RZ ;  /* 0x000000110c257824 */ /* 0x000fe200078e02ff */
[----:B------:R-:W-:-:S02]  /*2060*/  PRMT R237, RZ, 0x7610, R237 ;  /* 0x00007610ffed7816 */ /* 0x000fc400000000ed */
[----:B------:R-:W-:Y:S01]  /*2070*/  PRMT R238, RZ, 0x7610, R238 ;  /* 0x00007610ffee7816 */ /* 0x000fe200000000ee */
[----:B------:R-:W-:Y:S02]  /*2080*/  VIADD R38, R4, 0xfffffffc ;  /* 0xfffffffc04267836 */ /* 0x000fe40000000000 */
[----:B------:R-:W-:Y:S01]  /*2090*/  IMAD R41, R12, 0x19, RZ ;  /* 0x000000190c297824 */ /* 0x000fe200078e02ff */
[----:B------:R-:W-:Y:S02]  /*20a0*/  PRMT R239, RZ, 0x7610, R239 ;  /* 0x00007610ffef7816 */ /* 0x000fe400000000ef */
[----:B------:R-:W-:Y:S02]  /*20b0*/  PRMT R240, RZ, 0x7610, R240 ;  /* 0x00007610fff07816 */ /* 0x000fe400000000f0 */
[----:B------:R-:W-:Y:S02]  /*20c0*/  PRMT R241, RZ, 0x7610, R241 ;  /* 0x00007610fff17816 */ /* 0x000fe400000000f1 */
[----:B------:R-:W-:Y:S01]  /*20d0*/  PRMT R242, RZ, 0x7610, R242 ;  /* 0x00007610fff27816 */ /* 0x000fe200000000f2 */
[----:B------:R-:W-:-:S02]  /*20e0*/  VIADD R47, R4, 0xfffffff4 ;  /* 0xfffffff4042f7836 */ /* 0x000fc40000000000 */
[----:B------:R-:W-:Y:S02]  /*20f0*/  VIADD R46, R4, 0xfffffffb ;  /* 0xfffffffb042e7836 */ /* 0x000fe40000000000 */
[C---:B------:R-:W-:Y:S02]  /*2100*/  IMAD.SHL.U32 R49, R12.reuse, 0x2, RZ ;  /* 0x000000020c317824 */ /* 0x040fe400078e00ff */
[----:B------:R-:W-:Y:S01]  /*2110*/  IMAD R53, R12, 0xa, RZ ;  /* 0x0000000a0c357824 */ /* 0x000fe200078e02ff */
[----:B------:R-:W-:Y:S01]  /*2120*/  PRMT R231, RZ, 0x7610, R231 ;  /* 0x00007610ffe77816 */ /* 0x000fe200000000e7 */
[----:B------:R-:W2:Y:S01]  /*2130*/  @!P0 LDG.E.U16 R5, desc[UR22][R14.64] ;  /* 0x000000160e058981 */ /* 0x000ea2000c1e1500 */
[C---:B------:R-:W-:Y:S01]  /*2140*/  IMAD.WIDE R18, R21.reuse, 0x2, R14 ;  /* 0x0000000215127825 */ /* 0x040fe200078e020e */
[--C-:B------:R-:W-:Y:S01]  /*2150*/  SHF.R.U32.HI R22, RZ, 0xf, R9.reuse ;  /* 0x0000000fff167819 */ /* 0x100fe20000011609 */
[----:B------:R-:W1:Y:S01]  /*2160*/  LDCU UR6, c[0x0][0x3b0] ;  /* 0x00007600ff0677ac */ /* 0x000e620008000800 */
[----:B------:R-:W-:Y:S01]  /*2170*/  SHF.R.U32.HI R23, RZ, 0x7, R9 ;  /* 0x00000007ff177819 */ /* 0x000fe20000011609 */
[----:B------:R-:W-:Y:S01]  /*2180*/  IMAD.WIDE R20, R21, 0x2, R16 ;  /* 0x0000000215147825 */ /* 0x000fe200078e0210 */
[----:B------:R-:W3:Y:S01]  /*2190*/  @!P0 LDG.E.U16 R243, desc[UR22][R16.64] ;  /* 0x0000001610f38981 */ /* 0x000ee2000c1e1500 */
[----:B------:R-:W-:-:S03]  /*21a0*/  LOP3.LUT P0, RZ, R22, 0x1, RZ, 0xc0, !PT ;  /* 0x0000000116ff7812 */ /* 0x000fc6000780c0ff */
[----:B------:R-:W4:Y:S04]  /*21b0*/  @!P4 LDG.E.U16 R245, desc[UR22][R18.64] ;  /* 0x0000001612f5c981 */ /* 0x000f28000c1e1500 */
[----:B------:R-:W5:Y:S01]  /*21c0*/  @!P4 LDG.E.U16 R247, desc[UR22][R20.64] ;  /* 0x0000001614f7c981 */ /* 0x000f62000c1e1500 */
[----:B------:R-:W-:Y:S01]  /*21d0*/  LOP3.LUT P4, RZ, R23, 0x1, RZ, 0xc0, !PT ;  /* 0x0000000117ff7812 */ /* 0x000fe2000788c0ff */
[----:B------:R-:W-:Y:S01]  /*21e0*/  IMAD.WIDE R22, R25, 0x2, R14 ;  /* 0x0000000219167825 */ /* 0x000fe200078e020e */
[----:B------:R-:W-:-:S03]  /*21f0*/  SHF.R.U32.HI R31, RZ, 0xe, R9 ;  /* 0x0000000eff1f7819 */ /* 0x000fc60000011609 */
[----:B------:R-:W-:Y:S01]  /*2200*/  IMAD.WIDE R26, R29, 0x2, R14 ;  /* 0x000000021d1a7825 */ /* 0x000fe200078e020e */
[----:B------:R-:W2:Y:S03]  /*2210*/  @P0 LDG.E.U16 R249, desc[UR22][R22.64] ;  /* 0x0000001616f90981 */ /* 0x000ea6000c1e1500 */
[----:B------:R-:W-:-:S04]  /*2220*/  IMAD.WIDE R24, R25, 0x2, R16 ;  /* 0x0000000219187825 */ /* 0x000fc800078e0210 */
[----:B------:R-:W-:Y:S01]  /*2230*/  IMAD.WIDE R28, R29, 0x2, R16 ;  /* 0x000000021d1c7825 */ /* 0x000fe200078e0210 */
[----:B------:R-:W2:Y:S01]  /*2240*/  @P0 LDG.E.U16 R251, desc[UR22][R24.64] ;  /* 0x0000001618fb0981 */ /* 0x000ea2000c1e1500 */
[----:B------:R-:W-:-:S03]  /*2250*/  ISETP.GE.U32.AND P0, PT, R30, 0x7fffffd6, PT ;  /* 0x7fffffd61e00780c */ /* 0x000fc60003f06070 */
[----:B------:R-:W2:Y:S04]  /*2260*/  @P4 LDG.E.U16 R244, desc[UR22][R26.64] ;  /* 0x000000161af44981 */ /* 0x000ea8000c1e1500 */
[----:B------:R-:W2:Y:S01]  /*2270*/  @P4 LDG.E.U16 R246, desc[UR22][R28.64] ;  /* 0x000000161cf64981 */ /* 0x000ea2000c1e1500 */
[----:B------:R-:W-:Y:S01]  /*2280*/  LOP3.LUT P4, RZ, R31, 0x1, RZ, 0xc0, !PT ;  /* 0x000000011fff7812 */ /* 0x000fe2000788c0ff */
[----:B------:R-:W-:Y:S01]  /*2290*/  IMAD.WIDE R30, R33, 0x2, R14 ;  /* 0x00000002211e7825 */ /* 0x000fe200078e020e */
[----:B------:R-:W-:-:S03]  /*22a0*/  SHF.R.U32.HI R39, RZ, 0x6, R9 ;  /* 0x00000006ff277819 */ /* 0x000fc60000011609 */
[----:B------:R-:W-:Y:S01]  /*22b0*/  IMAD.WIDE R32, R33, 0x2, R16 ;  /* 0x0000000221207825 */ /* 0x000fe200078e0210 */
[----:B------:R-:W2:Y:S03]  /*22c0*/  @!P6 LDG.E.U16 R235, desc[UR22][R30.64] ;  /* 0x000000161eebe981 */ /* 0x000ea6000c1e1500 */
[----:B------:R-:W-:Y:S01]  /*22d0*/  IMAD.WIDE R34, R37, 0x2, R14 ;  /* 0x0000000225227825 */ /* 0x000fe200078e020e */
[----:B------:R-:W2:Y:S01]  /*22e0*/  @!P6 LDG.E.U16 R236, desc[UR22][R32.64] ;  /* 0x0000001620ece981 */ /* 0x000ea2000c1e1500 */
[----:B------:R-:W-:Y:S02]  /*22f0*/  LOP3.LUT P6, RZ, R39, 0x1, RZ, 0xc0, !PT ;  /* 0x0000000127ff7812 */ /* 0x000fe400078cc0ff */
[----:B------:R-:W-:Y:S01]  /*2300*/  IMAD.WIDE R36, R37, 0x2, R16 ;  /* 0x0000000225247825 */ /* 0x000fe200078e0210 */
[----:B------:R-:W2:Y:S04]  /*2310*/  @P4 LDG.E.U16 R237, desc[UR22][R34.64] ;  /* 0x0000001622ed4981 */ /* 0x000ea8000c1e1500 */
[----:B------:R-:W2:Y:S01]  /*2320*/  @P4 LDG.E.U16 R238, desc[UR22][R36.64] ;  /* 0x0000001624ee4981 */ /* 0x000ea2000c1e1500 */
[----:B------:R-:W-:Y:S01]  /*2330*/  ISETP.GE.U32.AND P4, PT, R38, 0x7fffffdd, PT ;  /* 0x7fffffdd2600780c */ /* 0x000fe20003f86070 */
[----:B------:R-:W-:-:S04]  /*2340*/  IMAD.WIDE R38, R41, 0x2, R14 ;  /* 0x0000000229267825 */ /* 0x000fc800078e020e */
[----:B------:R-:W-:Y:S01]  /*2350*/  IMAD.WIDE R40, R41, 0x2, R16 ;  /* 0x0000000229287825 */ /* 0x000fe200078e0210 */
[----:B------:R-:W2:Y:S03]  /*2360*/  @P6 LDG.E.U16 R239, desc[UR22][R38.64] ;  /* 0x0000001626ef6981 */ /* 0x000ea6000c1e1500 */
[C---:B------:R-:W-:Y:S01]  /*2370*/  IMAD.WIDE R42, R12.reuse, 0x2, R14 ;  /* 0x000000020c2a7825 */ /* 0x040fe200078e020e */
[----:B------:R-:W2:Y:S03]  /*2380*/  @P6 LDG.E.U16 R240, desc[UR22][R40.64] ;  /* 0x0000001628f06981 */ /* 0x000ea6000c1e1500 */
[----:B------:R-:W-:Y:S01]  /*2390*/  IMAD.WIDE R44, R12, 0x2, R16 ;  /* 0x000000020c2c7825 */ /* 0x000fe200078e0210 */
[----:B------:R-:W2:Y:S01]  /*23a0*/  @!P5 LDG.E.U16 R241, desc[UR22][R42.64] ;  /* 0x000000162af1d981 */ /* 0x000ea2000c1e1500 */
[----:B------:R-:W-:-:S03]  /*23b0*/  ISETP.GE.U32.AND P6, PT, R47, 0x7fffffd5, PT ;  /* 0x7fffffd52f00780c */ /* 0x000fc60003fc6070 */
[----:B------:R-:W2:Y:S01]  /*23c0*/  @!P5 LDG.E.U16 R242, desc[UR22][R44.64] ;  /* 0x000000162cf2d981 */ /* 0x000ea2000c1e1500 */
[----:B------:R-:W-:Y:S01]  /*23d0*/  ISETP.GE.U32.AND P5, PT, R46, 0x7fffffdc, PT ;  /* 0x7fffffdc2e00780c */ /* 0x000fe20003fa6070 */
[----:B------:R-:W-:Y:S01]  /*23e0*/  IMAD.WIDE R46, R49, 0x2, R14 ;  /* 0x00000002312e7825 */ /* 0x000fe200078e020e */
[----:B------:R-:W-:Y:S02]  /*23f0*/  PRMT R232, RZ, 0x7610, R232 ;  /* 0x00007610ffe87816 */ /* 0x000fe400000000e8 */
[----:B------:R-:W-:Y:S01]  /*2400*/  PRMT R233, RZ, 0x7610, R233 ;  /* 0x00007610ffe97816 */ /* 0x000fe200000000e9 */
[----:B------:R-:W-:Y:S01]  /*2410*/  IMAD.WIDE R50, R53, 0x2, R14 ;  /* 0x0000000235327825 */ /* 0x000fe200078e020e */
[----:B------:R-:W-:Y:S01]  /*2420*/  PRMT R234, RZ, 0x7610, R234 ;  /* 0x00007610ffea7816 */ /* 0x000fe200000000ea */
[----:B------:R-:W2:Y:S02]  /*2430*/  @!P3 LDG.E.U16 R231, desc[UR22][R46.64] ;  /* 0x000000162ee7b981 */ /* 0x000ea4000c1e1500 */
[----:B------:R-:W-:Y:S01]  /*2440*/  IMAD.WIDE R48, R49, 0x2, R16 ;  /* 0x0000000231307825 */ /* 0x000fe200078e0210 */
[----:B------:R-:W-:Y:S01]  /*2450*/  SHF.R.U32.HI R54, RZ, 0xd, R9 ;  /* 0x0000000dff367819 */ /* 0x000fe20000011609 */
[----:B------:R-:W2:Y:S02]  /*2460*/  @!P0 LDG.E.U16 R233, desc[UR22][R50.64] ;  /* 0x0000001632e98981 */ /* 0x000ea4000c1e1500 */
[----:B------:R-:W-:Y:S01]  /*2470*/  IMAD.WIDE R52, R53, 0x2, R16 ;  /* 0x0000000235347825 */ /* 0x000fe200078e0210 */
[----:B------:R-:W-:Y:S01]  /*2480*/  SHF.R.U32.HI R55, RZ, 0x5, R9 ;  /* 0x00000005ff377819 */ /* 0x000fe20000011609 */
[----:B------:R-:W2:Y:S01]  /*2490*/  @!P3 LDG.E.U16 R232, desc[UR22][R48.64] ;  /* 0x0000001630e8b981 */ /* 0x000ea2000c1e1500 */
[----:B------:R-:W-:-:S03]  /*24a0*/  LOP3.LUT P3, RZ, R54, 0x1, RZ, 0xc0, !PT ;  /* 0x0000000136ff7812 */ /* 0x000fc6000786c0ff */
[----:B------:R-:W2:Y:S01]  /*24b0*/  @!P0 LDG.E.U16 R234, desc[UR22][R52.64] ;  /* 0x0000001634ea8981 */ /* 0x000ea2000c1e1500 */
[----:B------:R-:W-:Y:S01]  /*24c0*/  LOP3.LUT P0, RZ, R55, 0x1, RZ, 0xc0, !PT ;  /* 0x0000000137ff7812 */ /* 0x000fe2000780c0ff */
[C---:B------:R-:W-:Y:S02]  /*24d0*/  IMAD R57, R12.reuse, 0x12, RZ ;  /* 0x000000120c397824 */ /* 0x040fe400078e02ff */
[----:B------:R-:W-:Y:S01]  /*24e0*/  IMAD R61, R12, 0x1a, RZ ;  /* 0x0000001a0c3d7824 */ /* 0x000fe200078e02ff */
[----:B------:R-:W-:Y:S01]  /*24f0*/  PRMT R170, RZ, 0x7610, R170 ;  /* 0x00007610ffaa7816 */ /* 0x000fe200000000aa */
[----:B------:R-:W-:Y:S01]  /*2500*/  IMAD.WIDE R54, R57, 0x2, R14 ;  /* 0x0000000239367825 */ /* 0x000fe200078e020e */
[----:B------:R-:W-:Y:S02]  /*2510*/  PRMT R172, RZ, 0x7610, R172 ;  /* 0x00007610ffac7816 */ /* 0x000fe400000000ac */
[----:B------:R-:W-:Y:S01]  /*2520*/  PRMT R173, RZ, 0x7610, R173 ;  /* 0x00007610ffad7816 */ /* 0x000fe200000000ad */
[----:B------:R-:W-:Y:S01]  /*2530*/  IMAD.WIDE R58, R61, 0x2, R14 ;  /* 0x000000023d3a7825 */ /* 0x000fe200078e020e */
[----:B------:R-:W-:Y:S01]  /*2540*/  PRMT R174, RZ, 0x7610, R174 ;  /* 0x00007610ffae7816 */ /* 0x000fe200000000ae */
[----:B------:R-:W3:Y:S02]  /*2550*/  @P3 LDG.E.U16 R170, desc[UR22][R54.64] ;  /* 0x0000001636aa3981 */ /* 0x000ee4000c1e1500 */
[----:B------:R-:W-:-:S02]  /*2560*/  IMAD.WIDE R56, R57, 0x2, R16 ;  /* 0x0000000239387825 */ /* 0x000fc400078e0210 */
[----:B------:R-:W3:Y:S02]  /*2570*/  @P0 LDG.E.U16 R173, desc[UR22][R58.64] ;  /* 0x000000163aad0981 */ /* 0x000ee4000c1e1500 */
[----:B------:R-:W-:Y:S02]  /*2580*/  IMAD.WIDE R60, R61, 0x2, R16 ;  /* 0x000000023d3c7825 */ /* 0x000fe400078e0210 */
[----:B------:R-:W3:Y:S02]  /*2590*/  @P3 LDG.E.U16 R172, desc[UR22][R56.64] ;  /* 0x0000001638ac3981 */ /* 0x000ee4000c1e1500 */
[C---:B------:R-:W-:Y:S02]  /*25a0*/  VIADD R62, R4.reuse, 0xfffffff3 ;  /* 0xfffffff3043e7836 */ /* 0x040fe40000000000 */
[----:B------:R-:W-:Y:S01]  /*25b0*/  VIADD R63, R4, 0xfffffffa ;  /* 0xfffffffa043f7836 */ /* 0x000fe20000000000 */
[----:B------:R-:W3:Y:S01]  /*25c0*/  @P0 LDG.E.U16 R174, desc[UR22][R60.64] ;  /* 0x000000163cae0981 */ /* 0x000ee2000c1e1500 */
[----:B------:R-:W-:-:S02]  /*25d0*/  IMAD R65, R12, 0x3, RZ ;  /* 0x000000030c417824 */ /* 0x000fc400078e02ff */
[----:B------:R-:W-:Y:S01]  /*25e0*/  IMAD R69, R12, 0xb, RZ ;  /* 0x0000000b0c457824 */ /* 0x000fe200078e02ff */
[----:B------:R-:W-:Y:S02]  /*25f0*/  ISETP.GE.U32.AND P3, PT, R62, 0x7fffffd4, PT ;  /* 0x7fffffd43e00780c */ /* 0x000fe40003f66070 */
[----:B------:R-:W-:Y:S01]  /*2600*/  ISETP.GE.U32.AND P0, PT, R63, 0x7fffffdb, PT ;  /* 0x7fffffdb3f00780c */ /* 0x000fe20003f06070 */
[----:B------:R-:W-:Y:S01]  /*2610*/  IMAD.WIDE R62, R65, 0x2, R14 ;  /* 0x00000002413e7825 */ /* 0x000fe200078e020e */
[----:B------:R-:W-:Y:S02]  /*2620*/  PRMT R175, RZ, 0x7610, R175 ;  /* 0x00007610ffaf7816 */ /* 0x000fe400000000af */
[----:B------:R-:W-:Y:S01]  /*2630*/  PRMT R176, RZ, 0x7610, R176 ;  /* 0x00007610ffb07816 */ /* 0x000fe200000000b0 */
[----:B------:R-:W-:Y:S01]  /*2640*/  IMAD.WIDE R66, R69, 0x2, R14 ;  /* 0x0000000245427825 */ /* 0x000fe200078e020e */
[----:B------:R-:W-:Y:S02]  /*2650*/  PRMT R177, RZ, 0x7610, R177 ;  /* 0x00007610ffb17816 */ /* 0x000fe400000000b1 */
[----:B------:R-:W-:Y:S01]  /*2660*/  PRMT R178, RZ, 0x7610, R178 ;  /* 0x00007610ffb27816 */ /* 0x000fe200000000b2 */
[----:B------:R-:W-:Y:S01]  /*2670*/  IMAD.WIDE R64, R65, 0x2, R16 ;  /* 0x0000000241407825 */ /* 0x000fe200078e0210 */
[----:B------:R-:W-:Y:S01]  /*2680*/  SHF.R.U32.HI R70, RZ, 0xc, R9 ;  /* 0x0000000cff467819 */ /* 0x000fe20000011609 */
[----:B------:R-:W3:Y:S02]  /*2690*/  @!P4 LDG.E.U16 R175, desc[UR22][R62.64] ;  /* 0x000000163eafc981 */ /* 0x000ee4000c1e1500 */
[----:B------:R-:W-:Y:S01]  /*26a0*/  IMAD.WIDE R68, R69, 0x2, R16 ;  /* 0x0000000245447825 */ /* 0x000fe200078e0210 */
[----:B------:R-:W-:Y:S01]  /*26b0*/  SHF.R.U32.HI R71, RZ, 0x4, R9 ;  /* 0x00000004ff477819 */ /* 0x000fe20000011609 */
[----:B------:R-:W3:Y:S01]  /*26c0*/  @!P4 LDG.E.U16 R176, desc[UR22][R64.64] ;  /* 0x0000001640b0c981 */ /* 0x000ee2000c1e1500 */
[----:B------:R-:W-:-:S03]  /*26d0*/  LOP3.LUT P4, RZ, R70, 0x1, RZ, 0xc0, !PT ;  /* 0x0000000146ff7812 */ /* 0x000fc6000788c0ff */
[----:B------:R-:W3:Y:S04]  /*26e0*/  @!P6 LDG.E.U16 R177, desc[UR22][R66.64] ;  /* 0x0000001642b1e981 */ /* 0x000ee8000c1e1500 */
[----:B------:R-:W3:Y:S01]  /*26f0*/  @!P6 LDG.E.U16 R178, desc[UR22][R68.64] ;  /* 0x0000001644b2e981 */ /* 0x000ee2000c1e1500 */
[----:B------:R-:W-:Y:S01]  /*2700*/  LOP3.LUT P6, RZ, R71, 0x1, RZ, 0xc0, !PT ;  /* 0x0000000147ff7812 */ /* 0x000fe200078cc0ff */
[C---:B------:R-:W-:Y:S02]  /*2710*/  IMAD R73, R12.reuse, 0x13, RZ ;  /* 0x000000130c497824 */ /* 0x040fe400078e02ff */
[----:B------:R-:W-:Y:S01]  /*2720*/  IMAD R77, R12, 0x1b, RZ ;  /* 0x0000001b0c4d7824 */ /* 0x000fe200078e02ff */
[----:B------:R-:W-:Y:S01]  /*2730*/  PRMT R179, RZ, 0x7610, R179 ;  /* 0x00007610ffb37816 */ /* 0x000fe200000000b3 */
[----:B------:R-:W-:Y:S01]  /*2740*/  IMAD.WIDE R70, R73, 0x2, R14 ;  /* 0x0000000249467825 */ /* 0x000fe200078e020e */
[----:B------:R-:W-:-:S02]  /*2750*/  PRMT R180, RZ, 0x7610, R180 ;  /* 0x00007610ffb47816 */ /* 0x000fc400000000b4 */
[----:B------:R-:W-:Y:S01]  /*2760*/  PRMT R181, RZ, 0x7610, R181 ;  /* 0x00007610ffb57816 */ /* 0x000fe200000000b5 */
[----:B------:R-:W-:Y:S01]  /*2770*/  IMAD.WIDE R74, R77, 0x2, R14 ;  /* 0x000000024d4a7825 */ /* 0x000fe200078e020e */
[----:B------:R-:W-:Y:S01]  /*2780*/  PRMT R182, RZ, 0x7610, R182 ;  /* 0x00007610ffb67816 */ /* 0x000fe200000000b6 */
[----:B------:R-:W3:Y:S02]  /*2790*/  @P4 LDG.E.U16 R179, desc[UR22][R70.64] ;  /* 0x0000001646b34981 */ /* 0x000ee4000c1e1500 */
[--C-:B------:R-:W-:Y:S02]  /*27a0*/  IMAD.WIDE R72, R73, 0x2, R16.reuse ;  /* 0x0000000249487825 */ /* 0x100fe400078e0210 */
[----:B------:R-:W3:Y:S02]  /*27b0*/  @P6 LDG.E.U16 R181, desc[UR22][R74.64] ;  /* 0x000000164ab56981 */ /* 0x000ee4000c1e1500 */
[----:B------:R-:W-:Y:S02]  /*27c0*/  IMAD.WIDE R76, R77, 0x2, R16 ;  /* 0x000000024d4c7825 */ /* 0x000fe400078e0210 */
[----:B------:R-:W3:Y:S02]  /*27d0*/  @P4 LDG.E.U16 R180, desc[UR22][R72.64] ;  /* 0x0000001648b44981 */ /* 0x000ee4000c1e1500 */
[----:B------:R-:W-:-:S02]  /*27e0*/  VIADD R78, R4, 0xfffffff2 ;  /* 0xfffffff2044e7836 */ /* 0x000fc40000000000 */
[----:B------:R-:W-:Y:S01]  /*27f0*/  VIADD R79, R4, 0xfffffff9 ;  /* 0xfffffff9044f7836 */ /* 0x000fe20000000000 */
[----:B------:R-:W3:Y:S01]  /*2800*/  @P6 LDG.E.U16 R182, desc[UR22][R76.64] ;  /* 0x000000164cb66981 */ /* 0x000ee2000c1e1500 */
[C---:B------:R-:W-:Y:S02]  /*2810*/  IMAD.SHL.U32 R81, R12.reuse, 0x4, RZ ;  /* 0x000000040c517824 */ /* 0x040fe400078e00ff */
[----:B------:R-:W-:Y:S01]  /*2820*/  IMAD R85, R12, 0xc, RZ ;  /* 0x0000000c0c557824 */ /* 0x000fe200078e02ff */
[----:B------:R-:W-:Y:S02]  /*2830*/  ISETP.GE.U32.AND P4, PT, R78, 0x7fffffd3, PT ;  /* 0x7fffffd34e00780c */ /* 0x000fe40003f86070 */
[----:B------:R-:W-:Y:S01]  /*2840*/  ISETP.GE.U32.AND P6, PT, R79, 0x7fffffda, PT ;  /* 0x7fffffda4f00780c */ /* 0x000fe20003fc6070 */
[----:B------:R-:W-:Y:S01]  /*2850*/  IMAD.WIDE R78, R81, 0x2, R14 ;  /* 0x00000002514e7825 */ /* 0x000fe200078e020e */
[----:B------:R-:W-:Y:S02]  /*2860*/  PRMT R183, RZ, 0x7610, R183 ;  /* 0x00007610ffb77816 */ /* 0x000fe400000000b7 */
[----:B------:R-:W-:Y:S01]  /*2870*/  PRMT R184, RZ, 0x7610, R184 ;  /* 0x00007610ffb87816 */ /* 0x000fe200000000b8 */
[----:B------:R-:W-:Y:S01]  /*2880*/  IMAD.WIDE R82, R85, 0x2, R14 ;  /* 0x0000000255527825 */ /* 0x000fe200078e020e */
[----:B------:R-:W-:-:S02]  /*2890*/  PRMT R185, RZ, 0x7610, R185 ;  /* 0x00007610ffb97816 */ /* 0x000fc400000000b9 */
        /* <DEDUP_REMOVED lines=8> */
[----:B------:R-:W3:Y:S01]  /*2920*/  @!P3 LDG.E.U16 R185, desc[UR22][R82.64] ;  /* 0x0000001652b9b981 */ /* 0x000ee2000c1e1500 */
[----:B------:R-:W-:-:S03]  /*2930*/  IMAD R101, R12, 0xd, RZ ;  /* 0x0000000d0c657824 */ /* 0x000fc600078e02ff */
[----:B------:R-:W3:Y:S01]  /*2940*/  @!P3 LDG.E.U16 R186, desc[UR22][R84.64] ;  /* 0x0000001654bab981 */ /* 0x000ee2000c1e1500 */
        /* <DEDUP_REMOVED lines=9> */
[----:B------:R-:W3:Y:S01]  /*29e0*/  @!P4 LDG.E.U16 R193, desc[UR22][R98.64] ;  /* 0x0000001662c1c981 */ /* 0x000ee2000c1e1500 */
[----:B------:R-:W-:Y:S01]  /*29f0*/  PRMT R189, RZ, 0x7610, R189 ;  /* 0x00007610ffbd7816 */ /* 0x000fe200000000bd */
[----:B------:R-:W-:Y:S01]  /*2a00*/  IMAD.WIDE R90, R93, 0x2, R14 ;  /* 0x000000025d5a7825 */ /* 0x000fe200078e020e */
[----:B------:R-:W-:Y:S01]  /*2a10*/  PRMT R190, RZ, 0x7610, R190 ;  /* 0x00007610ffbe7816 */ /* 0x000fe200000000be */
[----:B------:R-:W3:Y:S02]  /*2a20*/  @P5 LDG.E.U16 R187, desc[UR22][R86.64] ;  /* 0x0000001656bb5981 */ /* 0x000ee4000c1e1500 */
[----:B------:R-:W-:Y:S01]  /*2a30*/  IMAD.WIDE R100, R101, 0x2, R16 ;  /* 0x0000000265647825 */ /* 0x000fe200078e0210 */
[----:B------:R-:W-:Y:S01]  /*2a40*/  SHF.R.U32.HI R103, RZ, 0x2, R9 ;  /* 0x00000002ff677819 */ /* 0x000fe20000011609 */
[----:B------:R-:W4:Y:S02]  /*2a50*/  @P3 LDG.E.U16 R189, desc[UR22][R90.64] ;  /* 0x000000165abd3981 */ /* 0x000f24000c1e1500 */
[----:B------:R-:W-:-:S02]  /*2a60*/  IMAD.WIDE R88, R89, 0x2, R16 ;  /* 0x0000000259587825 */ /* 0x000fc400078e0210 */
[----:B------:R-:W5:Y:S02]  /*2a70*/  @!P4 LDG.E.U16 R194, desc[UR22][R100.64] ;  /* 0x0000001664c2c981 */ /* 0x000f64000c1e1500 */
[----:B------:R-:W-:-:S04]  /*2a80*/  IMAD.WIDE R92, R93, 0x2, R16 ;  /* 0x000000025d5c7825 */ /* 0x000fc800078e0210 */
[C---:B------:R-:W-:Y:S01]  /*2a90*/  VIADD R94, R4.reuse, 0xfffffff1 ;  /* 0xfffffff1045e7836 */ /* 0x040fe20000000000 */
[----:B------:R-:W5:Y:S01]  /*2aa0*/  @P5 LDG.E.U16 R188, desc[UR22][R88.64] ;  /* 0x0000001658bc5981 */ /* 0x000f62000c1e1500 */
[----:B------:R-:W-:Y:S02]  /*2ab0*/  VIADD R95, R4, 0xfffffff8 ;  /* 0xfffffff8045f7836 */ /* 0x000fe40000000000 */
[----:B------:R-:W-:Y:S01]  /*2ac0*/  IMAD R97, R12, 0x5, RZ ;  /* 0x000000050c617824 */ /* 0x000fe200078e02ff */
[----:B------:R-:W5:Y:S01]  /*2ad0*/  @P3 LDG.E.U16 R190, desc[UR22][R92.64] ;  /* 0x000000165cbe3981 */ /* 0x000f62000c1e1500 */
[----:B------:R-:W-:Y:S02]  /*2ae0*/  LOP3.LUT P4, RZ, R103, 0x1, RZ, 0xc0, !PT ;  /* 0x0000000167ff7812 */ /* 0x000fe4000788c0ff */
[----:B------:R-:W-:Y:S02]  /*2af0*/  ISETP.GE.U32.AND P5, PT, R94, 0x7fffffd2, PT ;  /* 0x7fffffd25e00780c */ /* 0x000fe40003fa6070 */
[----:B------:R-:W-:Y:S01]  /*2b00*/  ISETP.GE.U32.AND P3, PT, R95, 0x7fffffd9, PT ;  /* 0x7fffffd95f00780c */ /* 0x000fe20003f66070 */
[----:B------:R-:W-:Y:S01]  /*2b10*/  IMAD.WIDE R94, R97, 0x2, R14 ;  /* 0x00000002615e7825 */ /* 0x000fe200078e020e */
[----:B------:R-:W-:-:S02]  /*2b20*/  PRMT R191, RZ, 0x7610, R191 ;  /* 0x00007610ffbf7816 */ /* 0x000fc400000000bf */
[----:B------:R-:W-:Y:S01]  /*2b30*/  PRMT R192, RZ, 0x7610, R192 ;  /* 0x00007610ffc07816 */ /* 0x000fe200000000c0 */
[----:B------:R-:W-:Y:S01]  /*2b40*/  IMAD.WIDE R96, R97, 0x2, R16 ;  /* 0x0000000261607825 */ /* 0x000fe200078e0210 */
[----:B------:R-:W-:Y:S02]  /*2b50*/  SHF.R.U32.HI R102, RZ, 0xa, R9 ;  /* 0x0000000aff667819 */ /* 0x000fe40000011609 */
[----:B------:R-:W-:Y:S01]  /*2b60*/  PRMT R197, RZ, 0x7610, R197 ;  /* 0x00007610ffc57816 */ /* 0x000fe200000000c5 */
[C---:B------:R-:W-:Y:S01]  /*2b70*/  IMAD R109, R12.reuse, 0x1d, RZ ;  /* 0x0000001d0c6d7824 */ /* 0x040fe200078e02ff */
[----:B------:R-:W-:Y:S01]  /*2b80*/  PRMT R198, RZ, 0x7610, R198 ;  /* 0x00007610ffc67816 */ /* 0x000fe200000000c6 */
[----:B------:R-:W5:Y:S01]  /*2b90*/  @!P0 LDG.E.U16 R191, desc[UR22][R94.64] ;  /* 0x000000165ebf8981 */ /* 0x000f62000c1e1500 */
[----:B------:R-:W-:Y:S02]  /*2ba0*/  IMAD R113, R12, 0x6, RZ ;  /* 0x000000060c717824 */ /* 0x000fe400078e02ff */
[----:B------:R-:W-:Y:S01]  /*2bb0*/  IMAD.WIDE R106, R109, 0x2, R14 ;  /* 0x000000026d6a7825 */ /* 0x000fe200078e020e */
[----:B------:R-:W5:Y:S01]  /*2bc0*/  @!P0 LDG.E.U16 R192, desc[UR22][R96.64] ;  /* 0x0000001660c08981 */ /* 0x000f62000c1e1500 */
[----:B------:R-:W-:-:S02]  /*2bd0*/  LOP3.LUT P0, RZ, R102, 0x1, RZ, 0xc0, !PT ;  /* 0x0000000166ff7812 */ /* 0x000fc4000780c0ff */
[----:B------:R-:W-:Y:S01]  /*2be0*/  IMAD.WIDE R108, R109, 0x2, R16 ;  /* 0x000000026d6c7825 */ /* 0x000fe200078e0210 */
[----:B------:R-:W-:Y:S01]  /*2bf0*/  PRMT R199, RZ, 0x7610, R199 ;  /* 0x00007610ffc77816 */ /* 0x000fe200000000c7 */
[----:B------:R-:W5:Y:S02]  /*2c00*/  @P4 LDG.E.U16 R197, desc[UR22][R106.64] ;  /* 0x000000166ac54981 */ /* 0x000f64000c1e1500 */
[----:B------:R-:W-:Y:S01]  /*2c10*/  VIADD R114, R4, 0xfffffff0 ;  /* 0xfffffff004727836 */ /* 0x000fe20000000000 */
[----:B------:R-:W-:Y:S01]  /*2c20*/  PRMT R200, RZ, 0x7610, R200 ;  /* 0x00007610ffc87816 */ /* 0x000fe200000000c8 */
[----:B------:R-:W-:Y:S01]  /*2c30*/  IMAD R105, R12, 0x15, RZ ;  /* 0x000000150c697824 */ /* 0x000fe200078e02ff */
[----:B------:R-:W5:Y:S01]  /*2c40*/  @P4 LDG.E.U16 R198, desc[UR22][R108.64] ;  /* 0x000000166cc64981 */ /* 0x000f62000c1e1500 */
[----:B------:R-:W-:Y:S01]  /*2c50*/  IMAD.WIDE R110, R113, 0x2, R14 ;  /* 0x00000002716e7825 */ /* 0x000fe200078e020e */
[----:B------:R-:W-:-:S03]  /*2c60*/  ISETP.GE.U32.AND P4, PT, R114, 0x7fffffd1, PT ;  /* 0x7fffffd17200780c */ /* 0x000fc60003f86070 */
[----:B------:R-:W-:Y:S01]  /*2c70*/  IMAD.WIDE R112, R113, 0x2, R16 ;  /* 0x0000000271707825 */ /* 0x000fe200078e0210 */
[----:B------:R-:W-:Y:S01]  /*2c80*/  SHF.R.U32.HI R114, RZ, 0x9, R9 ;  /* 0x00000009ff727819 */ /* 0x000fe20000011609 */
[----:B------:R-:W5:Y:S01]  /*2c90*/  @!P6 LDG.E.U16 R199, desc[UR22][R110.64] ;  /* 0x000000166ec7e981 */ /* 0x000f62000c1e1500 */
[----:B------:R-:W-:Y:S01]  /*2ca0*/  PRMT R195, RZ, 0x7610, R195 ;  /* 0x00007610ffc37816 */ /* 0x000fe200000000c3 */
[C---:B------:R-:W-:Y:S01]  /*2cb0*/  IMAD.WIDE R102, R105.reuse, 0x2, R14 ;  /* 0x0000000269667825 */ /* 0x040fe200078e020e */
[----:B------:R-:W-:Y:S01]  /*2cc0*/  PRMT R196, RZ, 0x7610, R196 ;  /* 0x00007610ffc47816 */ /* 0x000fe200000000c4 */
[----:B------:R-:W5:Y:S02]  /*2cd0*/  @!P6 LDG.E.U16 R200, desc[UR22][R112.64] ;  /* 0x0000001670c8e981 */ /* 0x000f64000c1e1500 */
[----:B------:R-:W-:Y:S01]  /*2ce0*/  IMAD.WIDE R104, R105, 0x2, R16 ;  /* 0x0000000269687825 */ /* 0x000fe200078e0210 */
[----:B------:R-:W-:Y:S01]  /*2cf0*/  LOP3.LUT P6, RZ, R114, 0x1, RZ, 0xc0, !PT ;  /* 0x0000000172ff7812 */ /* 0x000fe200078cc0ff */
[----:B------:R-:W5:Y:S02]  /*2d00*/  @P0 LDG.E.U16 R195, desc[UR22][R102.64] ;  /* 0x0000001666c30981 */ /* 0x000f64000c1e1500 */
[----:B------:R-:W-:Y:S01]  /*2d10*/  VIADD R169, R4, 0x1f ;  /* 0x0000001f04a97836 */ /* 0x000fe20000000000 */
[----:B------:R-:W-:Y:S01]  /*2d20*/  LOP3.LUT R171, R171, 0x1f, RZ, 0xc0, !PT ;  /* 0x0000001fabab7812 */ /* 0x000fe200078ec0ff */
[----:B------:R-:W5:Y:S01]  /*2d30*/  @P0 LDG.E.U16 R196, desc[UR22][R104.64] ;  /* 0x0000001668c40981 */ /* 0x000f62000c1e1500 */
[----:B------:R-:W-:-:S02]  /*2d40*/  IMAD R117, R12, 0xe, RZ ;  /* 0x0000000e0c757824 */ /* 0x000fc400078e02ff */
[----:B------:R-:W-:Y:S01]  /*2d50*/  IMAD R121, R12, 0x16, RZ ;  /* 0x000000160c797824 */ /* 0x000fe200078e02ff */
[----:B------:R-:W-:Y:S01]  /*2d60*/  ISETP.GT.AND P0, PT, R169, 0x1f, PT ;  /* 0x0000001fa900780c */ /* 0x000fe20003f04270 */
[----:B------:R-:W-:Y:S01]  /*2d70*/  IMAD.WIDE R114, R117, 0x2, R14 ;  /* 0x0000000275727825 */ /* 0x000fe200078e020e */
[----:B------:R-:W-:Y:S02]  /*2d80*/  PRMT R201, RZ, 0x7610, R201 ;  /* 0x00007610ffc97816 */ /* 0x000fe400000000c9 */
[----:B------:R-:W-:Y:S01]  /*2d90*/  PRMT R202, RZ, 0x7610, R202 ;  /* 0x00007610ffca7816 */ /* 0x000fe200000000ca */
[----:B------:R-:W-:Y:S01]  /*2da0*/  IMAD.WIDE R118, R121, 0x2, R14 ;  /* 0x0000000279767825 */ /* 0x000fe200078e020e */
[----:B------:R-:W-:Y:S02]  /*2db0*/  PRMT R203, RZ, 0x7610, R203 ;  /* 0x00007610ffcb7816 */ /* 0x000fe400000000cb */
[----:B------:R-:W-:Y:S01]  /*2dc0*/  PRMT R204, RZ, 0x7610, R204 ;  /* 0x00007610ffcc7816 */ /* 0x000fe200000000cc */
[--C-:B------:R-:W-:Y:S01]  /*2dd0*/  IMAD.WIDE R116, R117, 0x2, R16.reuse ;  /* 0x0000000275747825 */ /* 0x100fe200078e0210 */
[----:B------:R-:W-:Y:S01]  /*2de0*/  ISETP.LT.AND P0, PT, R171, R4, P0 ;  /* 0x00000004ab00720c */ /* 0x000fe20000701270 */
[----:B------:R-:W5:Y:S02]  /*2df0*/  @!P5 LDG.E.U16 R201, desc[UR22][R114.64] ;  /* 0x0000001672c9d981 */ /* 0x000f64000c1e1500 */
[----:B------:R-:W-:Y:S01]  /*2e00*/  IMAD.WIDE R120, R121, 0x2, R16 ;  /* 0x0000000279787825 */ /* 0x000fe200078e0210 */
[----:B------:R-:W-:Y:S01]  /*2e10*/  SHF.R.U32.HI R133, RZ, 0x1, R9 ;  /* 0x00000001ff857819 */ /* 0x000fe20000011609 */
[----:B------:R-:W5:Y:S02]  /*2e20*/  @!P5 LDG.E.U16 R202, desc[UR22][R116.64] ;  /* 0x0000001674cad981 */ /* 0x000f64000c1e1500 */
[----:B------:R-:W-:-:S02]  /*2e30*/  IMAD R4, R171, R13, RZ ;  /* 0x0000000dab047224 */ /* 0x000fc400078e02ff */
[----:B------:R-:W5:Y:S03]  /*2e40*/  @P6 LDG.E.U16 R203, desc[UR22][R118.64] ;  /* 0x0000001676cb6981 */ /* 0x000f66000c1e1500 */
[----:B------:R-:W-:Y:S01]  /*2e50*/  LEA R156, P5, R4, UR18, 0x1 ;  /* 0x00000012049c7c11 */ /* 0x000fe2000f8a08ff */
[----:B------:R-:W5:Y:S01]  /*2e60*/  @P6 LDG.E.U16 R204, desc[UR22][R120.64] ;  /* 0x0000001678cc6981 */ /* 0x000f62000c1e1500 */
[----:B------:R-:W-:Y:S01]  /*2e70*/  LOP3.LUT P6, RZ, R133, 0x1, RZ, 0xc0, !PT ;  /* 0x0000000185ff7812 */ /* 0x000fe200078cc0ff */
[----:B------:R-:W-:Y:S01]  /*2e80*/  IMAD R133, R12, 0x1e, RZ ;  /* 0x0000001e0c857824 */ /* 0x000fe200078e02ff */
[----:B------:R-:W-:Y:S01]  /*2e90*/  LEA.HI.X.SX32 R158, R4, UR19, 0x1, P5 ;  /* 0x00000013049e7c11 */ /* 0x000fe2000a8f0eff */
[----:B-1----:R-:W-:Y:S01]  /*2ea0*/  IMAD R4, R122, UR6, RZ ;  /* 0x000000067a047c24 */ /* 0x002fe2000f8e02ff */
[----:B------:R-:W-:Y:S01]  /*2eb0*/  PRMT R205, RZ, 0x7610, R205 ;  /* 0x00007610ffcd7816 */ /* 0x000fe200000000cd */
[----:B------:R-:W-:Y:S01]  /*2ec0*/  IMAD R134, R123, UR6, RZ ;  /* 0x000000067b867c24 */ /* 0x000fe2000f8e02ff */
[----:B------:R-:W-:Y:S01]  /*2ed0*/  PRMT R206, RZ, 0x7610, R206 ;  /* 0x00007610ffce7816 */ /* 0x000fe200000000ce */
[----:B------:R-:W-:-:S02]  /*2ee0*/  IMAD R135, R125, UR6, RZ ;  /* 0x000000067d877c24 */ /* 0x000fc4000f8e02ff */
[----:B------:R-:W-:Y:S02]  /*2ef0*/  IMAD R136, R124, UR6, RZ ;  /* 0x000000067c887c24 */ /* 0x000fe4000f8e02ff */
[----:B------:R-:W-:-:S04]  /*2f00*/  IMAD.WIDE R122, R133, 0x2, R14 ;  /* 0x00000002857a7825 */ /* 0x000fc800078e020e */
[----:B------:R-:W-:Y:S01]  /*2f10*/  IMAD.WIDE R124, R133, 0x2, R16 ;  /* 0x00000002857c7825 */ /* 0x000fe200078e0210 */
[----:B------:R-:W5:Y:S03]  /*2f20*/  @P6 LDG.E.U16 R205, desc[UR22][R122.64] ;  /* 0x000000167acd6981 */ /* 0x000f66000c1e1500 */
[----:B------:R-:W-:Y:S01]  /*2f30*/  IMAD R139, R126, UR6, RZ ;  /* 0x000000067e8b7c24 */ /* 0x000fe2000f8e02ff */
[-C--:B------:R-:W-:Y:S01]  /*2f40*/  LEA R126, P5, R4, R156.reuse, 0x1 ;  /* 0x0000009c047e7211 */ /* 0x080fe200078a08ff */
[----:B------:R-:W5:Y:S01]  /*2f50*/  @P6 LDG.E.U16 R206, desc[UR22][R124.64] ;  /* 0x000000167cce6981 */ /* 0x000f62000c1e1500 */
[----:B------:R-:W-:Y:S02]  /*2f60*/  IMAD R145, R127, UR6, RZ ;  /* 0x000000067f917c24 */ /* 0x000fe4000f8e02ff */
[----:B------:R-:W-:Y:S01]  /*2f70*/  IMAD R147, R128, UR6, RZ ;  /* 0x0000000680937c24 */ /* 0x000fe2000f8e02ff */
[----:B------:R-:W-:Y:S01]  /*2f80*/  LEA R128, P6, R134, R156, 0x1 ;  /* 0x0000009c86807211 */ /* 0x000fe200078c08ff */
[----:B------:R-:W-:Y:S01]  /*2f90*/  IMAD R143, R130, UR6, RZ ;  /* 0x00000006828f7c24 */ /* 0x000fe2000f8e02ff */
[----:B------:R-:W-:Y:S01]  /*2fa0*/  LEA.HI.X.SX32 R127, R4, R158, 0x1, P5 ;  /* 0x0000009e047f7211 */ /* 0x000fe200028f0eff */
[----:B------:R-:W-:Y:S01]  /*2fb0*/  IMAD R137, R132, UR6, RZ ;  /* 0x0000000684897c24 */ /* 0x000fe2000f8e02ff */
[----:B------:R-:W-:Y:S01]  /*2fc0*/  LEA R130, P5, R135, R156, 0x1 ;  /* 0x0000009c87827211 */ /* 0x000fe200078a08ff */
[----:B------:R-:W-:Y:S01]  /*2fd0*/  IMAD R4, R129, UR6, RZ ;  /* 0x0000000681047c24 */ /* 0x000fe2000f8e02ff */
[----:B------:R-:W-:Y:S01]  /*2fe0*/  LEA.HI.X.SX32 R129, R134, R158, 0x1, P6 ;  /* 0x0000009e86817211 */ /* 0x000fe200030f0eff */
[----:B------:R-:W-:Y:S01]  /*2ff0*/  IMAD R141, R131, UR6, RZ ;  /* 0x00000006838d7c24 */ /* 0x000fe2000f8e02ff */
[----:B------:R-:W-:-:S02]  /*3000*/  LEA R132, P6, R136, R156, 0x1 ;  /* 0x0000009c88847211 */ /* 0x000fc400078c08ff */
[----:B------:R-:W-:Y:S02]  /*3010*/  LEA.HI.X.SX32 R131, R135, R158, 0x1, P5 ;  /* 0x0000009e87837211 */ /* 0x000fe400028f0eff */
[----:B------:R-:W-:Y:S02]  /*3020*/  LEA R134, P5, R137, R156, 0x1 ;  /* 0x0000009c89867211 */ /* 0x000fe400078a08ff */
[----:B------:R-:W-:Y:S02]  /*3030*/  LEA.HI.X.SX32 R133, R136, R158, 0x1, P6 ;  /* 0x0000009e88857211 */ /* 0x000fe400030f0eff */
[----:B------:R-:W-:Y:S02]  /*3040*/  LEA R136, P6, R139, R156, 0x1 ;  /* 0x0000009c8b887211 */ /* 0x000fe400078c08ff */
[----:B------:R-:W-:Y:S02]  /*3050*/  LEA.HI.X.SX32 R135, R137, R158, 0x1, P5 ;  /* 0x0000009e89877211 */ /* 0x000fe400028f0eff */
[----:B------:R-:W-:-:S02]  /*3060*/  LEA R138, P5, R141, R156, 0x1 ;  /* 0x0000009c8d8a7211 */ /* 0x000fc400078a08ff */
[----:B------:R-:W-:Y:S02]  /*3070*/  LEA.HI.X.SX32 R137, R139, R158, 0x1, P6 ;  /* 0x0000009e8b897211 */ /* 0x000fe400030f0eff */
[----:B------:R-:W-:Y:S02]  /*3080*/  LEA R140, P6, R143, R156, 0x1 ;  /* 0x0000009c8f8c7211 */ /* 0x000fe400078c08ff */
[----:B------:R-:W-:Y:S02]  /*3090*/  LEA.HI.X.SX32 R139, R141, R158, 0x1, P5 ;  /* 0x0000009e8d8b7211 */ /* 0x000fe400028f0eff */
[----:B------:R-:W-:Y:S02]  /*30a0*/  LEA R142, P5, R145, R156, 0x1 ;  /* 0x0000009c918e7211 */ /* 0x000fe400078a08ff */
[----:B------:R-:W-:Y:S01]  /*30b0*/  LEA.HI.X.SX32 R141, R143, R158, 0x1, P6 ;  /* 0x0000009e8f8d7211 */ /* 0x000fe200030f0eff */
[----:B------:R-:W-:Y:S01]  /*30c0*/  IMAD R10, R10, UR6, RZ ;  /* 0x000000060a0a7c24 */ /* 0x000fe2000f8e02ff */
[----:B------:R-:W-:-:S02]  /*30d0*/  LEA R144, P6, R147, R156, 0x1 ;  /* 0x0000009c93907211 */ /* 0x000fc400078c08ff */
[----:B------:R-:W-:Y:S02]  /*30e0*/  LEA.HI.X.SX32 R143, R145, R158, 0x1, P5 ;  /* 0x0000009e918f7211 */ /* 0x000fe400028f0eff */
[----:B------:R-:W-:Y:S01]  /*30f0*/  LEA R146, P5, R4, R156, 0x1 ;  /* 0x0000009c04927211 */ /* 0x000fe200078a08ff */
[----:B------:R-:W-:Y:S01]  /*3100*/  IMAD R11, R11, UR6, RZ ;  /* 0x000000060b0b7c24 */ /* 0x000fe2000f8e02ff */
[----:B------:R-:W-:Y:S01]  /*3110*/  LEA.HI.X.SX32 R145, R147, R158, 0x1, P6 ;  /* 0x0000009e93917211 */ /* 0x000fe200030f0eff */
[----:B------:R-:W-:Y:S01]  /*3120*/  IMAD R7, R7, UR6, RZ ;  /* 0x0000000607077c24 */ /* 0x000fe2000f8e02ff */
[----:B0-----:R-:W-:-:S04]  /*3130*/  @!UP1 UIADD3 UR4, UPT, UPT, -UR7, 0x100000, URZ ;  /* 0x0010000007049890 */ /* 0x001fc8000fffe1ff */
[----:B------:R-:W-:Y:S02]  /*3140*/  @!UP1 USHF.L.U32 UR5, UR4, 0xb, URZ ;  /* 0x0000000b04059899 */ /* 0x000fe400080006ff */
[----:B------:R-:W-:Y:S01]  /*3150*/  @!UP1 USHF.L.U32 UR4, UR4, 0x1, URZ ;  /* 0x0000000104049899 */ /* 0x000fe200080006ff */
[----:B------:R-:W-:Y:S02]  /*3160*/  LEA.HI.X.SX32 R147, R4, R158, 0x1, P5 ;  /* 0x0000009e04937211 */ /* 0x000fe400028f0eff */
[-C--:B------:R-:W-:Y:S01]  /*3170*/  LEA R150, P5, R10, R156.reuse, 0x1 ;  /* 0x0000009c0a967211 */ /* 0x080fe200078a08ff */
[----:B------:R-:W-:Y:S01]  /*3180*/  IMAD R8, R8, UR6, RZ ;  /* 0x0000000608087c24 */ /* 0x000fe2000f8e02ff */
[----:B------:R-:W-:Y:S02]  /*3190*/  LEA R148, P6, R11, R156, 0x1 ;  /* 0x0000009c0b947211 */ /* 0x000fe400078c08ff */
[----:B------:R-:W-:Y:S01]  /*31a0*/  LEA.HI.X.SX32 R151, R10, R158, 0x1, P5 ;  /* 0x0000009e0a977211 */ /* 0x000fe200028f0eff */
[----:B------:R-:W-:Y:S01]  /*31b0*/  VOTEU.ALL UP2, P2 ;  /* 0x0000000000ff7886 */ /* 0x000fe20001040000 */
[----:B------:R-:W-:Y:S01]  /*31c0*/  LEA R154, P5, R7, R156, 0x1 ;  /* 0x0000009c079a7211 */ /* 0x000fe200078a08ff */
[----:B------:R-:W-:Y:S01]  /*31d0*/  IMAD R6, R6, UR6, RZ ;  /* 0x0000000606067c24 */ /* 0x000fe2000f8e02ff */
[----:B------:R-:W-:-:S02]  /*31e0*/  LEA.HI.X.SX32 R149, R11, R158, 0x1, P6 ;  /* 0x0000009e0b957211 */ /* 0x000fc400030f0eff */
[----:B------:R-:W-:Y:S01]  /*31f0*/  SHF.R.U32.HI R9, RZ, 0x8, R9 ;  /* 0x00000008ff097819 */ /* 0x000fe20000011609 */
[----:B------:R0:W1:Y:S01]  /*3200*/  @!UP2 SYNCS.EXCH.64 URZ, [UR9+0xa008], UR4 ;  /* 0x00a0080409ffa5b2 */ /* 0x0000620008000100 */
[C---:B------:R-:W-:Y:S02]  /*3210*/  LEA R152, P6, R8.reuse, R156, 0x1 ;  /* 0x0000009c08987211 */ /* 0x040fe400078c08ff */
[-C--:B------:R-:W-:Y:S02]  /*3220*/  LEA.HI.X.SX32 R155, R7, R158.reuse, 0x1, P5 ;  /* 0x0000009e079b7211 */ /* 0x080fe400028f0eff */
[----:B------:R-:W-:Y:S01]  /*3230*/  LOP3.LUT P5, RZ, R9, 0x1, RZ, 0xc0, !PT ;  /* 0x0000000109ff7812 */ /* 0x000fe200078ac0ff */
[----:B--2---:R2:W-:Y:S01]  /*3240*/  STS.U16 [R168+UR9], R5 ;  /* 0x00000005a8007988 */ /* 0x0045e20008000409 */
[----:B------:R-:W-:Y:S01]  /*3250*/  LEA.HI.X.SX32 R153, R8, R158, 0x1, P6 ;  /* 0x0000009e08997211 */ /* 0x000fe200030f0eff */
[----:B------:R-:W-:Y:S01]  /*3260*/  IMAD R11, R12, 0x7, RZ ;  /* 0x000000070c0b7824 */ /* 0x000fe200078e02ff */
[----:B------:R-:W-:Y:S01]  /*3270*/  LEA R156, P6, R6, R156, 0x1 ;  /* 0x0000009c069c7211 */ /* 0x000fe200078c08ff */
[----:B------:R-:W-:-:S02]  /*3280*/  IMAD R9, R12, 0xf, RZ ;  /* 0x0000000f0c097824 */ /* 0x000fc400078e02ff */
[----:B------:R-:W-:Y:S01]  /*3290*/  IMAD R7, R12, 0x17, RZ ;  /* 0x000000170c077824 */ /* 0x000fe200078e02ff */
[----:B------:R-:W-:Y:S01]  /*32a0*/  LEA.HI.X.SX32 R157, R6, R158, 0x1, P6 ;  /* 0x0000009e069d7211 */ /* 0x000fe200030f0eff */
[----:B--2---:R-:W-:Y:S01]  /*32b0*/  IMAD R5, R12, 0x1f, RZ ;  /* 0x0000001f0c057824 */ /* 0x004fe200078e02ff */
[----:B------:R-:W-:Y:S01]  /*32c0*/  PRMT R207, RZ, 0x7610, R207 ;  /* 0x00007610ffcf7816 */ /* 0x000fe200000000cf */
[----:B------:R-:W-:Y:S01]  /*32d0*/  IMAD.WIDE R158, R11, 0x2, R14 ;  /* 0x000000020b9e7825 */ /* 0x000fe200078e020e */
[----:B------:R-:W-:Y:S02]  /*32e0*/  PRMT R208, RZ, 0x7610, R208 ;  /* 0x00007610ffd07816 */ /* 0x000fe400000000d0 */
[----:B------:R-:W-:Y:S01]  /*32f0*/  PRMT R209, RZ, 0x7610, R209 ;  /* 0x00007610ffd17816 */ /* 0x000fe200000000d1 */
[----:B------:R-:W-:Y:S01]  /*3300*/  IMAD.WIDE R160, R9, 0x2, R14 ;  /* 0x0000000209a07825 */ /* 0x000fe200078e020e */
[----:B------:R-:W-:Y:S01]  /*3310*/  PRMT R210, RZ, 0x7610, R210 ;  /* 0x00007610ffd27816 */ /* 0x000fe200000000d2 */
[----:B------:R-:W2:Y:S01]  /*3320*/  @!P3 LDG.E.U16 R207, desc[UR22][R158.64] ;  /* 0x000000169ecfb981 */ /* 0x000ea2000c1e1500 */
[----:B------:R-:W-:Y:S01]  /*3330*/  PRMT R211, RZ, 0x7610, R211 ;  /* 0x00007610ffd37816 */ /* 0x000fe200000000d3 */
[----:B------:R-:W-:Y:S01]  /*3340*/  IMAD.WIDE R162, R7, 0x2, R14 ;  /* 0x0000000207a27825 */ /* 0x000fe200078e020e */
[----:B------:R-:W-:Y:S01]  /*3350*/  PRMT R212, RZ, 0x7610, R212 ;  /* 0x00007610ffd47816 */ /* 0x000fe200000000d4 */
[----:B------:R-:W2:Y:S01]  /*3360*/  @!P4 LDG.E.U16 R209, desc[UR22][R160.64] ;  /* 0x00000016a0d1c981 */ /* 0x000ea2000c1e1500 */
[----:B------:R-:W-:Y:S01]  /*3370*/  PRMT R213, RZ, 0x7610, R213 ;  /* 0x00007610ffd57816 */ /* 0x000fe200000000d5 */
[----:B------:R-:W-:Y:S01]  /*3380*/  IMAD.WIDE R164, R5, 0x2, R14 ;  /* 0x0000000205a47825 */ /* 0x000fe200078e020e */
[----:B------:R-:W-:Y:S01]  /*3390*/  PRMT R215, RZ, 0x7610, R215 ;  /* 0x00007610ffd77816 */ /* 0x000fe200000000d7 */
[----:B------:R-:W2:Y:S01]  /*33a0*/  @P5 LDG.E.U16 R211, desc[UR22][R162.64] ;  /* 0x00000016a2d35981 */ /* 0x000ea2000c1e1500 */
        /* <DEDUP_REMOVED lines=16> */
[----:B------:R-:W-:-:S02]  /*34b0*/  PRMT R217, RZ, 0x7610, R217 ;  /* 0x00007610ffd97816 */ /* 0x000fc400000000d9 */
[----:B------:R-:W-:Y:S01]  /*34c0*/  PRMT R219, RZ, 0x7610, R219 ;  /* 0x00007610ffdb7816 */ /* 0x000fe200000000db */
[----:B------:R-:W2:Y:S01]  /*34d0*/  @!P1 LDG.E.U16 R215, desc[UR22][R4.64] ;  /* 0x0000001604d79981 */ /* 0x000ea2000c1e1500 */
[----:B------:R-:W-:Y:S02]  /*34e0*/  PRMT R221, RZ, 0x7610, R221 ;  /* 0x00007610ffdd7816 */ /* 0x000fe400000000dd */
[----:B------:R-:W-:Y:S01]  /*34f0*/  PRMT R223, RZ, 0x7610, R223 ;  /* 0x00007610ffdf7816 */ /* 0x000fe200000000df */
[----:B------:R-:W2:Y:S01]  /*3500*/  @P0 LDG.E.U16 R214, desc[UR22][R126.64] ;  /* 0x000000167ed60981 */ /* 0x000ea2000c1e1500 */
[----:B------:R-:W-:Y:S02]  /*3510*/  PRMT R225, RZ, 0x7610, R225 ;  /* 0x00007610ffe17816 */ /* 0x000fe400000000e1 */
[----:B------:R-:W-:Y:S01]  /*3520*/  PRMT R227, RZ, 0x7610, R227 ;  /* 0x00007610ffe37816 */ /* 0x000fe200000000e3 */
[----:B------:R-:W2:Y:S01]  /*3530*/  @P0 LDG.E.U16 R216, desc[UR22][R130.64] ;  /* 0x0000001682d80981 */ /* 0x000ea2000c1e1500 */
[----:B------:R-:W-:-:S02]  /*3540*/  PRMT R229, RZ, 0x7610, R229 ;  /* 0x00007610ffe57816 */ /* 0x000fc400000000e5 */
[----:B------:R-:W-:Y:S01]  /*3550*/  PRMT R230, RZ, 0x7610, R230 ;  /* 0x00007610ffe67816 */ /* 0x000fe200000000e6 */
[----:B------:R-:W2:Y:S04]  /*3560*/  @P0 LDG.E.U16 R218, desc[UR22][R134.64] ;  /* 0x0000001686da0981 */ /* 0x000ea8000c1e1500 */
        /* <DEDUP_REMOVED lines=12> */
[----:B------:R-:W2:Y:S01]  /*3630*/  @P0 LDG.E.U16 R230, desc[UR22][R156.64] ;  /* 0x000000169ce60981 */ /* 0x000ea2000c1e1500 */
[----:B------:R-:W-:-:S03]  /*3640*/  LOP3.LUT R248, R168, 0x10, RZ, 0x3c, !PT ;  /* 0x00000010a8f87812 */ /* 0x000fc600078e3cff */
[----:B---3--:R3:W-:Y:S04]  /*3650*/  STS.U16 [R168+UR9+0x2000], R243 ;  /* 0x002000f3a8007988 */ /* 0x0087e80008000409 */
[----:B----4-:R-:W-:Y:S01]  /*3660*/  STS.U16 [R168+UR9+0x400], R245 ;  /* 0x000400f5a8007988 */ /* 0x010fe20008000409 */
[----:B---3--:R-:W-:-:S03]  /*3670*/  LOP3.LUT R243, R168, 0x20, RZ, 0x3c, !PT ;  /* 0x00000020a8f37812 */ /* 0x008fc600078e3cff */
[----:B-----5:R-:W-:Y:S04]  /*3680*/  STS.U16 [R168+UR9+0x2400], R247 ;  /* 0x002400f7a8007988 */ /* 0x020fe80008000409 */
[----:B------:R-:W-:Y:S04]  /*3690*/  STS.U16 [R168+UR9+0x800], R249 ;  /* 0x000800f9a8007988 */ /* 0x000fe80008000409 */
[----:B------:R-:W-:Y:S04]  /*36a0*/  STS.U16 [R168+UR9+0x2800], R251 ;  /* 0x002800fba8007988 */ /* 0x000fe80008000409 */
[----:B------:R-:W-:Y:S04]  /*36b0*/  STS.U16 [R168+UR9+0xc00], R244 ;  /* 0x000c00f4a8007988 */ /* 0x000fe80008000409 */
[----:B------:R-:W-:Y:S04]  /*36c0*/  STS.U16 [R168+UR9+0x2c00], R246 ;  /* 0x002c00f6a8007988 */ /* 0x000fe80008000409 */
[----:B------:R3:W-:Y:S04]  /*36d0*/  STS.U16 [R248+UR9+0x480], R235 ;  /* 0x000480ebf8007988 */ /* 0x0007e80008000409 */
[----:B------:R-:W-:Y:S04]  /*36e0*/  STS.U16 [R248+UR9+0x2480], R236 ;  /* 0x002480ecf8007988 */ /* 0x000fe80008000409 */
[----:B------:R-:W-:Y:S01]  /*36f0*/  STS.U16 [R248+UR9+0x880], R237 ;  /* 0x000880edf8007988 */ /* 0x000fe20008000409 */
[----:B---3--:R-:W-:-:S03]  /*3700*/  LOP3.LUT R235, R168, 0x30, RZ, 0x3c, !PT ;  /* 0x00000030a8eb7812 */ /* 0x008fc600078e3cff */
[----:B------:R-:W-:Y:S04]  /*3710*/  STS.U16 [R248+UR9+0x2880], R238 ;  /* 0x002880eef8007988 */ /* 0x000fe80008000409 */
[----:B------:R-:W-:Y:S04]  /*3720*/  STS.U16 [R248+UR9+0xc80], R239 ;  /* 0x000c80eff8007988 */ /* 0x000fe80008000409 */
[----:B------:R-:W-:Y:S04]  /*3730*/  STS.U16 [R248+UR9+0x2c80], R240 ;  /* 0x002c80f0f8007988 */ /* 0x000fe80008000409 */
[----:B------:R-:W-:Y:S04]  /*3740*/  STS.U16 [R248+UR9+0x80], R241 ;  /* 0x000080f1f8007988 */ /* 0x000fe80008000409 */
[----:B------:R-:W-:Y:S04]  /*3750*/  STS.U16 [R248+UR9+0x2080], R242 ;  /* 0x002080f2f8007988 */ /* 0x000fe80008000409 */
[----:B------:R3:W-:Y:S04]  /*3760*/  STS.U16 [R243+UR9+0x100], R231 ;  /* 0x000100e7f3007988 */ /* 0x0007e80008000409 */
[----:B------:R4:W-:Y:S04]  /*3770*/  STS.U16 [R243+UR9+0x900], R170 ;  /* 0x000900aaf3007988 */ /* 0x0009e80008000409 */
[----:B------:R5:W-:Y:S01]  /*3780*/  STS.U16 [R243+UR9+0x2900], R172 ;  /* 0x002900acf3007988 */ /* 0x000be20008000409 */
[----:B---3--:R-:W-:-:S03]  /*3790*/  LOP3.LUT R231, R168, 0x40, RZ, 0x3c, !PT ;  /* 0x00000040a8e77812 */ /* 0x008fc600078e3cff */
[----:B------:R3:W-:Y:S01]  /*37a0*/  STS.U16 [R243+UR9+0x2d00], R174 ;  /* 0x002d00aef3007988 */ /* 0x0007e20008000409 */
[----:B----4-:R-:W-:-:S03]  /*37b0*/  LOP3.LUT R170, R168, 0x50, RZ, 0x3c, !PT ;  /* 0x00000050a8aa7812 */ /* 0x010fc600078e3cff */
[----:B------:R-:W-:Y:S01]  /*37c0*/  STS.U16 [R243+UR9+0x2100], R232 ;  /* 0x002100e8f3007988 */ /* 0x000fe20008000409 */
[----:B-----5:R-:W-:-:S03]  /*37d0*/  LOP3.LUT R172, R168, 0x60, RZ, 0x3c, !PT ;  /* 0x00000060a8ac7812 */ /* 0x020fc600078e3cff */
[----:B------:R-:W-:Y:S01]  /*37e0*/  STS.U16 [R243+UR9+0x500], R233 ;  /* 0x000500e9f3007988 */ /* 0x000fe20008000409 */
[----:B---3--:R-:W-:-:S03]  /*37f0*/  LOP3.LUT R174, R168, 0x70, RZ, 0x3c, !PT ;  /* 0x00000070a8ae7812 */ /* 0x008fc600078e3cff */
[----:B------:R-:W-:Y:S04]  /*3800*/  STS.U16 [R243+UR9+0x2500], R234 ;  /* 0x002500eaf3007988 */ /* 0x000fe80008000409 */
[----:B------:R-:W-:Y:S04]  /*3810*/  STS.U16 [R243+UR9+0xd00], R173 ;  /* 0x000d00adf3007988 */ /* 0x000fe80008000409 */
[----:B------:R-:W-:Y:S04]  /*3820*/  STS.U16 [R235+UR9+0x180], R175 ;  /* 0x000180afeb007988 */ /* 0x000fe80008000409 */
[----:B------:R3:W-:Y:S04]  /*3830*/  STS.U16 [R235+UR9+0x2180], R176 ;  /* 0x002180b0eb007988 */ /* 0x0007e80008000409 */
[----:B------:R-:W-:Y:S04]  /*3840*/  STS.U16 [R235+UR9+0x580], R177 ;  /* 0x000580b1eb007988 */ /* 0x000fe80008000409 */
[----:B------:R4:W-:Y:S01]  /*3850*/  STS.U16 [R235+UR9+0x2580], R178 ;  /* 0x002580b2eb007988 */ /* 0x0009e20008000409 */
[----:B---3--:R-:W-:-:S03]  /*3860*/  LOP3.LUT R176, R167, 0x20, RZ, 0x3c, !PT ;  /* 0x00000020a7b07812 */ /* 0x008fc600078e3cff */
[----:B------:R3:W-:Y:S04]  /*3870*/  STS.U16 [R235+UR9+0x980], R179 ;  /* 0x000980b3eb007988 */ /* 0x0007e80008000409 */
        /* <DEDUP_REMOVED lines=27> */
[----:B--2---:R3:W-:Y:S04]  /*3a30*/  STS.U16 [R174+UR9+0x380], R207 ;  /* 0x000380cfae007988 */ /* 0x0047e80008000409 */
        /* <DEDUP_REMOVED lines=22> */
[----:B------:R3:W-:Y:S01]  /*3ba0*/  STS.U16 [R176+UR9+0x8f00], R230 ;  /* 0x008f00e6b0007988 */ /* 0x0007e20008000409 */
[----:B-1----:R1:W-:Y:S06]  /*3bb0*/  MEMBAR.ALL.CTA ;  /* 0x0000000000007992 */ /* 0x0023ec0000008000 */
[----:B-1----:R-:W1:Y:S01]  /*3bc0*/  FENCE.VIEW.ASYNC.S ;  /* 0x00000000000073c6 */ /* 0x002e620000000000 */
[----:B----4-:R-:W-:Y:S01]  /*3bd0*/  SHF.R.S32.HI R178, RZ, 0x1f, R169 ;  /* 0x0000001fffb27819 */ /* 0x010fe200000114a9 */
[----:B0-----:R-:W-:Y:S01]  /*3be0*/  UIADD3 UR4, UPT, UPT, UR9, 0x4000, URZ ;  /* 0x0000400009047890 */ /* 0x001fe2000fffe0ff */
[----:B-1----:R-:W-:Y:S01]  /*3bf0*/  BAR.SYNC.DEFER_BLOCKING 0x0 ;  /* 0x0000000000007b1d */ /* 0x002fe20000010000 */
[----:B------:R-:W-:-:S02]  /*3c00*/  ISETP.NE.U32.AND P0, PT, RZ, UR12, PT ;  /* 0x0000000cff007c0c */ /* 0x000fc4000bf05070 */
[----:B------:R-:W-:Y:S01]  /*3c10*/  LEA.HI R178, R178, R169, RZ, 0x5 ;  /* 0x000000a9b2b27211 */ /* 0x000fe200078f28ff */
[----:B------:R-:W-:Y:S01]  /*3c20*/  USHF.R.U32.HI UR4, URZ, 0x4, UR4 ;  /* 0x00000004ff047899 */ /* 0x000fe20008011604 */
[----:B------:R-:W-:Y:S02]  /*3c30*/  ISETP.LT.OR P1, PT, R169, 0x20, P0 ;  /* 0x00000020a900780c */ /* 0x000fe40000721670 */
[----:B------:R-:W-:Y:S01]  /*3c40*/  SHF.R.S32.HI R173, RZ, 0x5, R178 ;  /* 0x00000005ffad7819 */ /* 0x000fe200000114b2 */
[----:B------:R-:W-:-:S03]  /*3c50*/  USGXT.U32 UR16, UR4, 0xe ;  /* 0x0000000e0410789a */ /* 0x000fc60008000000 */
[----:B------:R-:W-:Y:S01]  /*3c60*/  VIMNMX R173, PT, PT, R173, 0x1, !PT ;  /* 0x00000001adad7848 */ /* 0x000fe20007fe0100 */
[----:B------:R-:W-:Y:S01]  /*3c70*/  UIADD3 UR18, UP1, UPT, UR16, 0x1000080, URZ ;  /* 0x0100008010127890 */ /* 0x000fe2000ff3e0ff */
[----:B------:R-:W-:-:S03]  /*3c80*/  UMOV UR4, URZ ;  /* 0x000000ff00047c82 */ /* 0x000fc60008000000 */
[----:B------:R-:W-:Y:S01]  /*3c90*/  VIADD R175, R173, 0xffffffff ;  /* 0xffffffffadaf7836 */ /* 0x000fe20000000000 */
[----:B------:R-:W-:-:S04]  /*3ca0*/  UIADD3.X UR19, UPT, UPT, UR4, 0x40004040, URZ, UP1, !UPT ;  /* 0x4000404004137890 */ /* 0x000fc80008ffe4ff */
[----:B------:R-:W-:Y:S01]  /*3cb0*/  ISETP.NE.U32.AND P3, PT, R175, RZ, PT ;  /* 0x000000ffaf00720c */ /* 0x000fe20003f65070 */
[----:B---3--:R-:W-:-:S12]  /*3cc0*/  @P1 BRA `(.L_x_6) ;  /* 0x0000000000901947 */ /* 0x008fd80003800000 */
[----:B------:R-:W-:Y:S02]  /*3cd0*/  USHF.R.U32.HI UR14, URZ, 0x4, UR9 ;  /* 0x00000004ff0e7899 */ /* 0x000fe40008011609 */
[----:B------:R-:W-:Y:S02]  /*3ce0*/  UIADD3 UR5, UPT, UPT, UR9, 0x8000, URZ ;  /* 0x0000800009057890 */ /* 0x000fe4000fffe0ff */
[----:B------:R-:W-:Y:S02]  /*3cf0*/  USGXT.U32 UR14, UR14, 0xe ;  /* 0x0000000e0e0e789a */ /* 0x000fe40008000000 */
[----:B------:R-:W-:Y:S02]  /*3d00*/  USHF.R.U32.HI UR5, URZ, 0x4, UR5 ;  /* 0x00000004ff057899 */ /* 0x000fe40008011605 */
[----:B------:R-:W-:Y:S01]  /*3d10*/  UIADD3 UR26, UP1, UPT, UR14, 0x1000080, URZ ;  /* 0x010000800e1a7890 */ /* 0x000fe2000ff3e0ff */
[----:B------:R-:W-:Y:S01]  /*3d20*/  UMOV UR4, URZ ;  /* 0x000000ff00047c82 */ /* 0x000fe20008000000 */
[----:B------:R-:W-:-:S02]  /*3d30*/  USGXT.U32 UR6, UR5, 0xe ;  /* 0x0000000e0506789a */ /* 0x000fc40008000000 */
[----:B------:R-:W-:Y:S01]  /*3d40*/  UIADD3.X UR27, UPT, UPT, UR4, 0x40004040, URZ, UP1, !UPT ;  /* 0x40004040041b7890 */ /* 0x000fe20008ffe4ff */
[----:B------:R-:W-:Y:S01]  /*3d50*/  UMOV UR12, 0xfffffffe ;  /* 0xfffffffe000c7882 */ /* 0x000fe20000000000 */
[----:B------:R-:W-:Y:S01]  /*3d60*/  UMOV UR13, 0x7fffbfdf ;  /* 0x7fffbfdf000d7882 */ /* 0x000fe20000000000 */
[----:B------:R-:W-:Y:S01]  /*3d70*/  UMOV UR7, URZ ;  /* 0x000000ff00077c82 */ /* 0x000fe20008000000 */
[----:B------:R-:W-:Y:S02]  /*3d80*/  ULOP3.LUT UR14, UR14, 0x1000000, URZ, 0xfc, !UPT ;  /* 0x010000000e0e7892 */ /* 0x000fe4000f8efcff */
[----:B------:R-:W-:Y:S02]  /*3d90*/  UIADD3.64 UR12, UPT, UPT, UR6, -UR12, URZ ;  /* 0x8000000c060c7297 */ /* 0x000fe4000fffe0ff */
[----:B------:R-:W-:Y:S02]  /*3da0*/  UIADD3 UR17, UPT, UPT, UR8, 0x40, URZ ;  /* 0x0000004008117890 */ /* 0x000fe4000fffe0ff */
[----:B------:R-:W-:-:S02]  /*3db0*/  UIADD3.64 UR20, UPT, UPT, UR26, 0x180, URZ ;  /* 0x000001801a147897 */ /* 0x000fc4000fffe0ff */
[----:B------:R-:W-:Y:S02]  /*3dc0*/  UIADD3 UR34, UPT, UPT, UR8, 0x40, URZ ;  /* 0x0000004008227890 */ /* 0x000fe4000fffe0ff */
[----:B------:R-:W-:Y:S01]  /*3dd0*/  UIADD3.64 UR24, UPT, UPT, UR26, 0x200, URZ ;  /* 0x000002001a187897 */ /* 0x000fe2000fffe0ff */
[----:B------:R-:W-:Y:S01]  /*3de0*/  UMOV UR28, 0x0 ;  /* 0x00000000001c7882 */ /* 0x000fe20000000000 */
[----:B------:R-:W-:Y:S01]  /*3df0*/  UMOV UR29, 0x8108010 ;  /* 0x08108010001d7882 */ /* 0x000fe20000000000 */
[----:B------:R-:W-:Y:S01]  /*3e00*/  UMOV UR7, 0x80004020 ;  /* 0x8000402000077882 */ /* 0x000fe20000000000 */
[----:B------:R-:W-:Y:S01]  /*3e10*/  UMOV UR15, 0x40004040 ;  /* 0x40004040000f7882 */ /* 0x000fe20000000000 */
[----:B------:R-:W-:Y:S01]  /*3e20*/  UMOV UR30, 0x0 ;  /* 0x00000000001e7882 */ /* 0x000fe20000000000 */
[----:B------:R-:W-:Y:S01]  /*3e30*/  UMOV UR31, 0x8108010 ;  /* 0x08108010001f7882 */ /* 0x000fe20000000000 */
[----:B------:R-:W-:Y:S01]  /*3e40*/  UMOV UR32, 0x0 ;  /* 0x0000000000207882 */ /* 0x000fe20000000000 */
[----:B------:R-:W-:Y:S01]  /*3e50*/  UMOV UR33, 0x8108010 ;  /* 0x0810801000217882 */ /* 0x000fe20000000000 */
[----:B------:R-:W-:Y:S01]  /*3e60*/  UMOV UR4, UR11 ;  /* 0x0000000b00047c82 */ /* 0x000fe20008000000 */
[----:B------:R-:W-:Y:S01]  /*3e70*/  UMOV UR5, URZ ;  /* 0x000000ff00057c82 */ /* 0x000fe20008000000 */
[----:B------:R0:W-:Y:S01]  /*3e80*/  UTCHMMA gdesc[UR14], gdesc[UR6], tmem[UR8], tmem[UR28], idesc[UR29], !UPT ;  /* 0x00ff1c060e0075ea */ /* 0x0001e2000f800008 */
[----:B------:R-:W-:Y:S01]  /*3e90*/  UMOV UR36, 0x0 ;  /* 0x0000000000247882 */ /* 0x000fe20000000000 */
[----:B------:R-:W-:Y:S01]  /*3ea0*/  UMOV UR37, 0x8108010 ;  /* 0x0810801000257882 */ /* 0x000fe20000000000 */
[----:B------:R0:W-:Y:S01]  /*3eb0*/  UTCHMMA gdesc[UR26], gdesc[UR12], tmem[UR8], tmem[UR30], idesc[UR31], UPT ;  /* 0x00ff1e0c1a0075ea */ /* 0x0001e2000b800008 */
[----:B------:R-:W-:Y:S01]  /*3ec0*/  UMOV UR4, UR4 ;  /* 0x0000000400047c82 */ /* 0x000fe20008000000 */
[----:B------:R0:W-:Y:S01]  /*3ed0*/  UTCHMMA gdesc[UR20], gdesc[UR6], tmem[UR17], tmem[UR32], idesc[UR33], !UPT ;  /* 0x00ff2006140075ea */ /* 0x0001e2000f800011 */
[----:B------:R0:W-:Y:S01]  /*3ee0*/  UTCHMMA gdesc[UR24], gdesc[UR12], tmem[UR34], tmem[UR36], idesc[UR37], UPT ;  /* 0x00ff240c180075ea */ /* 0x0001e2000b800022 */
[----:B------:R0:W-:Y:S01]  /*3ef0*/  UTCBAR [UR4], URZ ;  /* 0x000000ff040073e9 */ /* 0x0001e200080000ff */
[----:B------:R-:W-:Y:S01]  /*3f00*/  NOP ;  /* 0x0000000000007918 */ /* 0x000fe20000000000 */
.L_x_6:
[----:B0-----:R-:W-:Y:S01]  /*3f10*/  UMOV UR4, URZ ;  /* 0x000000ff00047c82 */ /* 0x001fe20008000000 */
[----:B------:R-:W-:Y:S02]  /*3f20*/  IMAD.SHL.U32 R173, R12, 0x20, RZ ;  /* 0x000000200cad7824 */ /* 0x000fe400078e00ff */
[----:B------:R-:W-:Y:S01]  /*3f30*/  IMAD.SHL.U32 R13, R13, 0x20, RZ ;  /* 0x000000200d0d7824 */ /* 0x000fe200078e00ff */
[----:B------:R-:W-:Y:S06]  /*3f40*/  @!P3 BRA `(.L_x_7) ;  /* 0x000000180068b947 */ /* 0x000fec0003800000 */
[----:B------:R-:W-:Y:S01]  /*3f50*/  UIADD3 UR5, UPT, UPT, UR9, 0x9000, URZ ;  /* 0x0000900009057890 */ /* 0x000fe2000fffe0ff */
[----:B------:R-:W-:Y:S01]  /*3f60*/  IMAD.MOV.U32 R12, RZ, RZ, R175 ;  /* 0x000000ffff0c7224 */ /* 0x000fe200078e00af */
[----:B------:R-:W-:Y:S01]  /*3f70*/  UMOV UR14, 0xfffffffe ;  /* 0xfffffffe000e7882 */ /* 0x000fe20000000000 */
[----:B------:R-:W-:Y:S01]  /*3f80*/  UMOV UR15, 0x7fffbfdf ;  /* 0x7fffbfdf000f7882 */ /* 0x000fe20000000000 */
[----:B------:R-:W-:Y:S01]  /*3f90*/  USHF.R.U32.HI UR5, URZ, 0x4, UR5 ;  /* 0x00000004ff057899 */ /* 0x000fe20008011605 */
[----:B------:R-:W-:Y:S01]  /*3fa0*/  UMOV UR7, URZ ;  /* 0x000000ff00077c82 */ /* 0x000fe20008000000 */
[----:B------:R-:W-:Y:S02]  /*3fb0*/  ULOP3.LUT UR16, UR16, 0x1000000, URZ, 0xfc, !UPT ;  /* 0x0100000010107892 */ /* 0x000fe4000f8efcff */
[----:B------:R-:W-:Y:S02]  /*3fc0*/  USGXT.U32 UR6, UR5, 0xe ;  /* 0x0000000e0506789a */ /* 0x000fe40008000000 */
[----:B------:R-:W-:-:S02]  /*3fd0*/  UIADD3.64 UR26, UPT, UPT, UR18, 0x180, URZ ;  /* 0x00000180121a7897 */ /* 0x000fc4000fffe0ff */
[----:B------:R-:W-:Y:S02]  /*3fe0*/  UIADD3.64 UR28, UPT, UPT, UR18, 0x200, URZ ;  /* 0x00000200121c7897 */ /* 0x000fe4000fffe0ff */
[----:B------:R-:W-:Y:S01]  /*3ff0*/  UIADD3.64 UR14, UPT, UPT, UR6, -UR14, URZ ;  /* 0x8000000e060e7297 */ /* 0x000fe2000fffe0ff */
[----:B------:R-:W-:Y:S01]  /*4000*/  UMOV UR24, 0x1 ;  /* 0x0000000100187882 */ /* 0x000fe20000000000 */
[----:B------:R-:W-:Y:S01]  /*4010*/  UMOV UR5, URZ ;  /* 0x000000ff00057c82 */ /* 0x000fe20008000000 */
[----:B------:R-:W-:Y:S01]  /*4020*/  UMOV UR12, UR6 ;  /* 0x00000006000c7c82 */ /* 0x000fe20008000000 */
[----:B------:R-:W-:-:S08]  /*4030*/  UMOV UR13, 0x80004020 ;  /* 0x80004020000d7882 */ /* 0x000fd00000000000 */
.L_x_10:
[----:B------:R-:W-:Y:S01]  /*4040*/  USHF.L.U32 UR4, UR4, 0x1f, URZ ;  /* 0x0000001f04047899 */ /* 0x000fe200080006ff */
[----:B------:R-:W-:-:S04]  /*4050*/  IMAD.WIDE R28, R173, 0x2, R28 ;  /* 0x00000002ad1c7825 */ /* 0x000fc800078e021c */
[----:B------:R-:W-:-:S04]  /*4060*/  IMAD.WIDE R26, R173, 0x2, R26 ;  /* 0x00000002ad1a7825 */ /* 0x000fc800078e021a */
[----:B0-----:R-:W-:-:S04]  /*4070*/  IMAD.U32 R175, RZ, RZ, UR4 ;  /* 0x00000004ffaf7e24 */ /* 0x001fc8000f8e00ff */
[----:B------:R-:W0:Y:S02]  /*4080*/  SYNCS.PHASECHK.TRANS64.TRYWAIT P1, [UR11], R175 ;  /* 0x000000afff0075a7 */ /* 0x000e24000802110b */
[----:B0-----:R-:W-:Y:S05]  /*4090*/  @!P1 BRA `(.L_x_8) ;  /* 0x00000048001c9947 */ /* 0x001fea0003800000 */
.L_x_16:
[C---:B------:R-:W-:Y:S01]  /*40a0*/  ISETP.GT.AND P1, PT, R166.reuse, RZ, PT ;  /* 0x000000ffa600720c */ /* 0x040fe20003f24270 */
[C---:B------:R-:W-:Y:S01]  /*40b0*/  IMAD.WIDE R24, R173.reuse, 0x2, R24 ;  /* 0x00000002ad187825 */ /* 0x040fe200078e0218 */
[C---:B------:R-:W-:Y:S02]  /*40c0*/  ISETP.GT.AND P4, PT, R166.reuse, 0x8, PT ;  /* 0x00000008a600780c */ /* 0x040fe40003f84270 */
[C---:B------:R-:W-:Y:S01]  /*40d0*/  ISETP.GT.AND P5, PT, R166.reuse, 0x10, PT ;  /* 0x00000010a600780c */ /* 0x040fe20003fa4270 */
[C---:B------:R-:W-:Y:S01]  /*40e0*/  IMAD.WIDE R22, R173.reuse, 0x2, R22 ;  /* 0x00000002ad167825 */ /* 0x040fe200078e0216 */
[C---:B------:R-:W-:Y:S02]  /*40f0*/  ISETP.GT.AND P6, PT, R166.reuse, 0x18, PT ;  /* 0x00000018a600780c */ /* 0x040fe40003fc4270 */
[----:B------:R-:W-:Y:S01]  /*4100*/  ISETP.GT.AND P3, PT, R166, 0x1, PT ;  /* 0x00000001a600780c */ /* 0x000fe20003f64270 */
[----:B------:R-:W-:Y:S01]  /*4110*/  IMAD.WIDE R20, R173, 0x2, R20 ;  /* 0x00000002ad147825 */ /* 0x000fe200078e0214 */
[----:B------:R-:W-:-:S02]  /*4120*/  PRMT R239, RZ, 0x7610, R239 ;  /* 0x00007610ffef7816 */ /* 0x000fc400000000ef */
[----:B------:R-:W-:Y:S01]  /*4130*/  PRMT R241, RZ, 0x7610, R241 ;  /* 0x00007610fff17816 */ /* 0x000fe200000000f1 */
[C---:B------:R-:W-:Y:S01]  /*4140*/  IMAD.WIDE R18, R173.reuse, 0x2, R18 ;  /* 0x00000002ad127825 */ /* 0x040fe200078e0212 */
[----:B------:R-:W-:Y:S02]  /*4150*/  PRMT R249, RZ, 0x7610, R249 ;  /* 0x00007610fff97816 */ /* 0x000fe400000000f9 */
[----:B------:R-:W-:Y:S01]  /*4160*/  PRMT R251, RZ, 0x7610, R251 ;  /* 0x00007610fffb7816 */ /* 0x000fe200000000fb */
[C---:B------:R-:W-:Y:S01]  /*4170*/  IMAD.WIDE R16, R173.reuse, 0x2, R16 ;  /* 0x00000002ad107825 */ /* 0x040fe200078e0210 */
[----:B------:R-:W-:Y:S02]  /*4180*/  PRMT R226, RZ, 0x7610, R226 ;  /* 0x00007610ffe27816 */ /* 0x000fe400000000e2 */
[----:B------:R-:W-:Y:S01]  /*4190*/  PRMT R228, RZ, 0x7610, R228 ;  /* 0x00007610ffe47816 */ /* 0x000fe200000000e4 */
[C---:B------:R-:W-:Y:S01]  /*41a0*/  IMAD.WIDE R14, R173.reuse, 0x2, R14 ;  /* 0x00000002ad0e7825 */ /* 0x040fe200078e020e */
[----:B------:R-:W-:Y:S01]  /*41b0*/  PRMT R230, RZ, 0x7610, R230 ;  /* 0x00007610ffe67816 */ /* 0x000fe200000000e6 */
[----:B------:R-:W2:Y:S01]  /*41c0*/  @P1 LDG.E.U16 R241, desc[UR22][R16.64] ;  /* 0x0000001610f11981 */ /* 0x000ea2000c1e1500 */
[----:B------:R-:W-:Y:S01]  /*41d0*/  PRMT R232, RZ, 0x7610, R232 ;  /* 0x00007610ffe87816 */ /* 0x000fe200000000e8 */
[C---:B------:R-:W-:Y:S01]  /*41e0*/  IMAD.WIDE R44, R173.reuse, 0x2, R44 ;  /* 0x00000002ad2c7825 */ /* 0x040fe200078e022c */
[----:B------:R-:W-:Y:S01]  /*41f0*/  PRMT R245, RZ, 0x7610, R245 ;  /* 0x00007610fff57816 */ /* 0x000fe200000000f5 */
[----:B------:R-:W3:Y:S01]  /*4200*/  @P1 LDG.E.U16 R239, desc[UR22][R14.64] ;  /* 0x000000160eef1981 */ /* 0x000ee2000c1e1500 */
[----:B------:R-:W-:Y:S01]  /*4210*/  PRMT R247, RZ, 0x7610, R247 ;  /* 0x00007610fff77816 */ /* 0x000fe200000000f7 */
[----:B------:R-:W-:-:S02]  /*4220*/  IMAD.WIDE R42, R173, 0x2, R42 ;  /* 0x00000002ad2a7825 */ /* 0x000fc400078e022a */
[----:B------:R-:W4:Y:S04]  /*4230*/  @P4 LDG.E.U16 R249, desc[UR22][R18.64] ;  /* 0x0000001612f94981 */ /* 0x000f28000c1e1500 */
[----:B------:R-:W5:Y:S04]  /*4240*/  @P4 LDG.E.U16 R251, desc[UR22][R20.64] ;  /* 0x0000001614fb4981 */ /* 0x000f68000c1e1500 */
[----:B------:R-:W2:Y:S04]  /*4250*/  @P5 LDG.E.U16 R226, desc[UR22][R22.64] ;  /* 0x0000001616e25981 */ /* 0x000ea8000c1e1500 */
[----:B------:R-:W2:Y:S04]  /*4260*/  @P5 LDG.E.U16 R228, desc[UR22][R24.64] ;  /* 0x0000001618e45981 */ /* 0x000ea8000c1e1500 */
[----:B------:R-:W2:Y:S04]  /*4270*/  @P6 LDG.E.U16 R230, desc[UR22][R26.64] ;  /* 0x000000161ae66981 */ /* 0x000ea8000c1e1500 */
[----:B------:R-:W2:Y:S04]  /*4280*/  @P6 LDG.E.U16 R232, desc[UR22][R28.64] ;  /* 0x000000161ce86981 */ /* 0x000ea8000c1e1500 */
[----:B------:R-:W2:Y:S04]  /*4290*/  @P3 LDG.E.U16 R245, desc[UR22][R42.64] ;  /* 0x000000162af53981 */ /* 0x000ea8000c1e1500 */
[----:B------:R-:W2:Y:S01]  /*42a0*/  @P3 LDG.E.U16 R247, desc[UR22][R44.64] ;  /* 0x000000162cf73981 */ /* 0x000ea2000c1e1500 */
[----:B------:R-:W-:Y:S01]  /*42b0*/  ISETP.GT.AND P1, PT, R166, 0x2, PT ;  /* 0x00000002a600780c */ /* 0x000fe20003f24270 */
[----:B------:R-:W-:Y:S01]  /*42c0*/  IMAD.WIDE R48, R173, 0x2, R48 ;  /* 0x00000002ad307825 */ /* 0x000fe200078e0230 */
[----:B------:R-:W-:-:S02]  /*42d0*/  PRMT R224, RZ, 0x7610, R224 ;  /* 0x00007610ffe07816 */ /* 0x000fc400000000e0 */
[----:B------:R-:W-:Y:S01]  /*42e0*/  PRMT R222, RZ, 0x7610, R222 ;  /* 0x00007610ffde7816 */ /* 0x000fe200000000de */
[----:B------:R-:W-:Y:S01]  /*42f0*/  IMAD.WIDE R46, R173, 0x2, R46 ;  /* 0x00000002ad2e7825 */ /* 0x000fe200078e022e */
[C---:B------:R-:W-:Y:S02]  /*4300*/  ISETP.GT.AND P3, PT, R166.reuse, 0x4, PT ;  /* 0x00000004a600780c */ /* 0x040fe40003f64270 */
[C---:B------:R-:W-:Y:S02]  /*4310*/  ISETP.GT.AND P5, PT, R166.reuse, 0x5, PT ;  /* 0x00000005a600780c */ /* 0x040fe40003fa4270 */
[----:B------:R-:W-:-:S03]  /*4320*/  ISETP.GT.AND P4, PT, R166, 0x6, PT ;  /* 0x00000006a600780c */ /* 0x000fc60003f84270 */
[----:B------:R-:W2:Y:S04]  /*4330*/  @P1 LDG.E.U16 R224, desc[UR22][R46.64] ;  /* 0x000000162ee01981 */ /* 0x000ea8000c1e1500 */
[----:B------:R-:W2:Y:S01]  /*4340*/  @P1 LDG.E.U16 R222, desc[UR22][R48.64] ;  /* 0x0000001630de1981 */ /* 0x000ea2000c1e1500 */
[----:B------:R-:W-:Y:S01]  /*4350*/  ISETP.GT.AND P1, PT, R166, 0x7, PT ;  /* 0x00000007a600780c */ /* 0x000fe20003f24270 */
[C---:B------:R-:W-:Y:S01]  /*4360*/  IMAD.WIDE R10, R173.reuse, 0x2, R10 ;  /* 0x00000002ad0a7825 */ /* 0x040fe200078e020a */
[----:B------:R-:W-:Y:S02]  /*4370*/  PRMT R192, RZ, 0x7610, R192 ;  /* 0x00007610ffc07816 */ /* 0x000fe400000000c0 */
[----:B------:R-:W-:Y:S01]  /*4380*/  PRMT R190, RZ, 0x7610, R190 ;  /* 0x00007610ffbe7816 */ /* 0x000fe200000000be */
        /* <DEDUP_REMOVED lines=10> */
[----:B------:R-:W2:Y:S03]  /*4430*/  @P4 LDG.E.U16 R205, desc[UR22][R110.64] ;  /* 0x000000166ecd4981 */ /* 0x000ea6000c1e1500 */
[C---:B------:R-:W-:Y:S01]  /*4440*/  IMAD.WIDE R94, R173.reuse, 0x2, R94 ;  /* 0x00000002ad5e7825 */ /* 0x040fe200078e025e */
[----:B------:R-:W2:Y:S03]  /*4450*/  @P5 LDG.E.U16 R219, desc[UR22][R96.64] ;  /* 0x0000001660db5981 */ /* 0x000ea6000c1e1500 */
[C---:B------:R-:W-:Y:S01]  /*4460*/  IMAD.WIDE R80, R173.reuse, 0x2, R80 ;  /* 0x00000002ad507825 */ /* 0x040fe200078e0250 */
[----:B------:R-:W2:Y:S03]  /*4470*/  @P5 LDG.E.U16 R221, desc[UR22][R94.64] ;  /* 0x000000165edd5981 */ /* 0x000ea6000c1e1500 */
[----:B------:R-:W-:Y:S01]  /*4480*/  IMAD.WIDE R78, R173, 0x2, R78 ;  /* 0x00000002ad4e7825 */ /* 0x000fe200078e024e */
[----:B------:R-:W2:Y:S01]  /*4490*/  @P3 LDG.E.U16 R190, desc[UR22][R80.64] ;  /* 0x0000001650be3981 */ /* 0x000ea2000c1e1500 */
[----:B------:R-:W-:-:S03]  /*44a0*/  ISETP.GT.AND P5, PT, R166, 0xa, PT ;  /* 0x0000000aa600780c */ /* 0x000fc60003fa4270 */
[----:B------:R-:W4:Y:S01]  /*44b0*/  @P3 LDG.E.U16 R192, desc[UR22][R78.64] ;  /* 0x000000164ec03981 */ /* 0x000f22000c1e1500 */
[----:B------:R-:W-:-:S03]  /*44c0*/  ISETP.GT.AND P3, PT, R166, 0x9, PT ;  /* 0x00000009a600780c */ /* 0x000fc60003f64270 */
[----:B------:R-:W5:Y:S01]  /*44d0*/  @P4 LDG.E.U16 R203, desc[UR22][R112.64] ;  /* 0x0000001670cb4981 */ /* 0x000f62000c1e1500 */
[----:B------:R-:W-:-:S03]  /*44e0*/  ISETP.GT.AND P4, PT, R166, 0xb, PT ;  /* 0x0000000ba600780c */ /* 0x000fc60003f84270 */
[----:B------:R-:W5:Y:S04]  /*44f0*/  @P1 LDG.E.U16 R189, desc[UR22][R158.64] ;  /* 0x000000169ebd1981 */ /* 0x000f68000c1e1500 */
[----:B------:R-:W5:Y:S01]  /*4500*/  @P1 LDG.E.U16 R187, desc[UR22][R10.64] ;  /* 0x000000160abb1981 */ /* 0x000f62000c1e1500 */
        /* <DEDUP_REMOVED lines=14> */
[----:B------:R-:W5:Y:S03]  /*45f0*/  @P4 LDG.E.U16 R204, desc[UR22][R66.64] ;  /* 0x0000001642cc4981 */ /* 0x000f66000c1e1500 */
[C---:B------:R-:W-:Y:S01]  /*4600*/  IMAD.WIDE R50, R173.reuse, 0x2, R50 ;  /* 0x00000002ad327825 */ /* 0x040fe200078e0232 */
[----:B------:R-:W5:Y:S03]  /*4610*/  @P5 LDG.E.U16 R218, desc[UR22][R52.64] ;  /* 0x0000001634da5981 */ /* 0x000f66000c1e1500 */
[C---:B------:R-:W-:Y:S01]  /*4620*/  IMAD.WIDE R32, R173.reuse, 0x2, R32 ;  /* 0x00000002ad207825 */ /* 0x040fe200078e0220 */
[----:B------:R-:W5:Y:S03]  /*4630*/  @P5 LDG.E.U16 R220, desc[UR22][R50.64] ;  /* 0x0000001632dc5981 */ /* 0x000f66000c1e1500 */
[----:B------:R-:W-:Y:S01]  /*4640*/  IMAD.WIDE R30, R173, 0x2, R30 ;  /* 0x00000002ad1e7825 */ /* 0x000fe200078e021e */
[----:B------:R-:W5:Y:S01]  /*4650*/  @P3 LDG.E.U16 R233, desc[UR22][R32.64] ;  /* 0x0000001620e93981 */ /* 0x000f62000c1e1500 */
[----:B------:R-:W-:-:S03]  /*4660*/  ISETP.GT.AND P5, PT, R166, 0xe, PT ;  /* 0x0000000ea600780c */ /* 0x000fc60003fa4270 */
[----:B------:R-:W5:Y:S01]  /*4670*/  @P3 LDG.E.U16 R237, desc[UR22][R30.64] ;  /* 0x000000161eed3981 */ /* 0x000f62000c1e1500 */
        /* <DEDUP_REMOVED lines=54> */
[----:B------:R-:W-:-:S02]  /*49e0*/  ISETP.GT.AND P6, PT, R166, 0x3, PT ;  /* 0x00000003a600780c */ /* 0x000fc40003fc4270 */
[C---:B------:R-:W-:Y:S01]  /*49f0*/  ISETP.GT.AND P5, PT, R166.reuse, 0x17, PT ;  /* 0x00000017a600780c */ /* 0x040fe20003fa4270 */
        /* <DEDUP_REMOVED lines=19> */
[----:B------:R-:W-:Y:S01]  /*4b30*/  IMAD.WIDE R6, R173, 0x2, R6 ;  /* 0x00000002ad067825 */ /* 0x000fe200078e0206 */
[----:B------:R-:W-:-:S02]  /*4b40*/  PRMT R212, RZ, 0x7610, R212 ;  /* 0x00007610ffd47816 */ /* 0x000fc400000000d4 */
[----:B------:R-:W-:Y:S01]  /*4b50*/  PRMT R210, RZ, 0x7610, R210 ;  /* 0x00007610ffd27816 */ /* 0x000fe200000000d2 */
[C---:B------:R-:W-:Y:S01]  /*4b60*/  IMAD.WIDE R162, R173.reuse, 0x2, R162 ;  /* 0x00000002ada27825 */ /* 0x040fe200078e02a2 */
[----:B------:R-:W5:Y:S03]  /*4b70*/  @P5 LDG.E.U16 R179, desc[UR22][R6.64] ;  /* 0x0000001606b35981 */ /* 0x000f66000c1e1500 */
        /* <DEDUP_REMOVED lines=12> */
[----:B------:R-:W5:Y:S04]  /*4c40*/  @P4 LDG.E.U16 R225, desc[UR22][R38.64] ;  /* 0x0000001626e14981 */ /* 0x000f68000c1e1500 */
        /* <DEDUP_REMOVED lines=29> */
[----:B------:R-:W5:Y:S04]  /*4e20*/  @P3 LDG.E.U16 R194, desc[UR22][R76.64] ;  /* 0x000000164cc23981 */ /* 0x000f68000c1e1500 */
[----:B------:R-:W5:Y:S04]  /*4e30*/  @P3 LDG.E.U16 R196, desc[UR22][R74.64] ;  /* 0x000000164ac43981 */ /* 0x000f68000c1e1500 */
[----:B------:R-:W5:Y:S04]  /*4e40*/  @P4 LDG.E.U16 R193, desc[UR22][R122.64] ;  /* 0x000000167ac14981 */ /* 0x000f68000c1e1500 */
[----:B------:R-:W5:Y:S04]  /*4e50*/  @P4 LDG.E.U16 R191, desc[UR22][R124.64] ;  /* 0x000000167cbf4981 */ /* 0x000f68000c1e1500 */
[----:B------:R-:W5:Y:S04]  /*4e60*/  @P1 LDG.E.U16 R177, desc[UR22][R164.64] ;  /* 0x00000016a4b11981 */ /* 0x000f68000c1e1500 */
[----:B------:R-:W5:Y:S01]  /*4e70*/  @P1 LDG.E.U16 R175, desc[UR22][R4.64] ;  /* 0x0000001604af1981 */ /* 0x000f62000c1e1500 */
[----:B------:R-:W-:Y:S01]  /*4e80*/  BAR.SYNC.DEFER_BLOCKING 0x0 ;  /* 0x0000000000007b1d */ /* 0x000fe20000010000 */
[----:B------:R-:W-:Y:S01]  /*4e90*/  ISETP.GE.AND P1, PT, R171, R166, PT ;  /* 0x000000a6ab00720c */ /* 0x000fe20003f26270 */
        /* <DEDUP_REMOVED lines=9> */
[----:B------:R-:W-:-:S04]  /*4f30*/  IMAD.WIDE R142, R13, 0x2, R142 ;  /* 0x000000020d8e7825 */ /* 0x000fc800078e028e */
[----:B------:R-:W-:-:S04]  /*4f40*/  IMAD.WIDE R138, R13, 0x2, R138 ;  /* 0x000000020d8a7825 */ /* 0x000fc800078e028a */
[C---:B------:R-:W-:Y:S01]  /*4f50*/  IMAD.WIDE R134, R13.reuse, 0x2, R134 ;  /* 0x000000020d867825 */ /* 0x040fe200078e0286 */
[----:B---3--:R0:W-:Y:S03]  /*4f60*/  STS.U16 [R168+UR9+0x4000], R239 ;  /* 0x004000efa8007988 */ /* 0x0081e60008000409 */
[C---:B------:R-:W-:Y:S01]  /*4f70*/  IMAD.WIDE R130, R13.reuse, 0x2, R130 ;  /* 0x000000020d827825 */ /* 0x040fe200078e0282 */
[----:B--2---:R1:W-:Y:S03]  /*4f80*/  STS.U16 [R168+UR9+0x6000], R241 ;  /* 0x006000f1a8007988 */ /* 0x0043e60008000409 */
[----:B------:R-:W-:Y:S01]  /*4f90*/  IMAD.WIDE R126, R13, 0x2, R126 ;  /* 0x000000020d7e7825 */ /* 0x000fe200078e027e */
[----:B----4-:R2:W-:Y:S01]  /*4fa0*/  STS.U16 [R168+UR9+0x4400], R249 ;  /* 0x004400f9a8007988 */ /* 0x0105e20008000409 */
[----:B0-----:R-:W-:-:S03]  /*4fb0*/  PRMT R239, RZ, 0x7610, R239 ;  /* 0x00007610ffef7816 */ /* 0x001fc600000000ef */
[----:B-----5:R0:W-:Y:S01]  /*4fc0*/  STS.U16 [R168+UR9+0x6400], R251 ;  /* 0x006400fba8007988 */ /* 0x0201e20008000409 */
[C---:B------:R-:W-:Y:S01]  /*4fd0*/  IMAD.WIDE R152, R13.reuse, 0x2, R152 ;  /* 0x000000020d987825 */ /* 0x040fe200078e0298 */
[----:B-1----:R-:W-:Y:S02]  /*4fe0*/  PRMT R241, RZ, 0x7610, R241 ;  /* 0x00007610fff17816 */ /* 0x002fe400000000f1 */
[----:B------:R1:W-:Y:S01]  /*4ff0*/  STS.U16 [R168+UR9+0x4800], R226 ;  /* 0x004800e2a8007988 */ /* 0x0003e20008000409 */
[C---:B------:R-:W-:Y:S01]  /*5000*/  IMAD.WIDE R148, R13.reuse, 0x2, R148 ;  /* 0x000000020d947825 */ /* 0x040fe200078e0294 */
[----:B--2---:R-:W-:Y:S02]  /*5010*/  PRMT R249, RZ, 0x7610, R249 ;  /* 0x00007610fff97816 */ /* 0x004fe400000000f9 */
[----:B------:R2:W-:Y:S01]  /*5020*/  STS.U16 [R168+UR9+0x6800], R228 ;  /* 0x006800e4a8007988 */ /* 0x0005e20008000409 */
[----:B------:R-:W-:Y:S01]  /*5030*/  IMAD.WIDE R144, R13, 0x2, R144 ;  /* 0x000000020d907825 */ /* 0x000fe200078e0290 */
[----:B0-----:R-:W-:-:S02]  /*5040*/  PRMT R251, RZ, 0x7610, R251 ;  /* 0x00007610fffb7816 */ /* 0x001fc400000000fb */
[----:B------:R0:W-:Y:S01]  /*5050*/  STS.U16 [R168+UR9+0x4c00], R230 ;  /* 0x004c00e6a8007988 */ /* 0x0001e20008000409 */
[----:B-1----:R-:W-:-:S03]  /*5060*/  PRMT R226, RZ, 0x7610, R226 ;  /* 0x00007610ffe27816 */ /* 0x002fc600000000e2 */
[----:B------:R1:W-:Y:S01]  /*5070*/  STS.U16 [R168+UR9+0x6c00], R232 ;  /* 0x006c00e8a8007988 */ /* 0x0003e20008000409 */
[----:B--2---:R-:W-:-:S03]  /*5080*/  PRMT R228, RZ, 0x7610, R228 ;  /* 0x00007610ffe47816 */ /* 0x004fc600000000e4 */
[----:B------:R2:W-:Y:S01]  /*5090*/  STS.U16 [R248+UR9+0x4080], R245 ;  /* 0x004080f5f8007988 */ /* 0x0005e20008000409 */
[----:B0-----:R-:W-:-:S03]  /*50a0*/  PRMT R230, RZ, 0x7610, R230 ;  /* 0x00007610ffe67816 */ /* 0x001fc600000000e6 */
[----:B------:R0:W-:Y:S01]  /*50b0*/  STS.U16 [R248+UR9+0x6080], R247 ;  /* 0x006080f7f8007988 */ /* 0x0001e20008000409 */
[----:B-1----:R-:W-:Y:S01]  /*50c0*/  PRMT R232, RZ, 0x7610, R232 ;  /* 0x00007610ffe87816 */ /* 0x002fe200000000e8 */
[C---:B------:R-:W-:Y:S02]  /*50d0*/  IMAD.WIDE R140, R13.reuse, 0x2, R140 ;  /* 0x000000020d8c7825 */ /* 0x040fe400078e028c */
[----:B------:R-:W3:Y:S01]  /*50e0*/  @!P1 LDG.E.U16 R226, desc[UR22][R126.64] ;  /* 0x000000167ee29981 */ /* 0x000ee2000c1e1500 */
[----:B--2---:R-:W-:Y:S01]  /*50f0*/  PRMT R245, RZ, 0x7610, R245 ;  /* 0x00007610fff57816 */ /* 0x004fe200000000f5 */
[C---:B------:R-:W-:Y:S02]  /*5100*/  IMAD.WIDE R136, R13.reuse, 0x2, R136 ;  /* 0x000000020d887825 */ /* 0x040fe400078e0288 */
[----:B------:R-:W2:Y:S01]  /*5110*/  @!P1 LDG.E.U16 R228, desc[UR22][R130.64] ;  /* 0x0000001682e49981 */ /* 0x000ea2000c1e1500 */
[----:B0-----:R-:W-:Y:S01]  /*5120*/  PRMT R247, RZ, 0x7610, R247 ;  /* 0x00007610fff77816 */ /* 0x001fe200000000f7 */
[----:B------:R-:W-:-:S02]  /*5130*/  IMAD.WIDE R132, R13, 0x2, R132 ;  /* 0x000000020d847825 */ /* 0x000fc400078e0284 */
[----:B------:R-:W4:Y:S02]  /*5140*/  @!P1 LDG.E.U16 R230, desc[UR22][R134.64] ;  /* 0x0000001686e69981 */ /* 0x000f24000c1e1500 */
[C---:B------:R-:W-:Y:S02]  /*5150*/  IMAD.WIDE R128, R13.reuse, 0x2, R128 ;  /* 0x000000020d807825 */ /* 0x040fe400078e0280 */
[----:B------:R-:W5:Y:S02]  /*5160*/  @!P1 LDG.E.U16 R232, desc[UR22][R138.64] ;  /* 0x000000168ae89981 */ /* 0x000f64000c1e1500 */
[----:B------:R-:W-:Y:S02]  /*5170*/  IMAD.WIDE R156, R13, 0x2, R156 ;  /* 0x000000020d9c7825 */ /* 0x000fe400078e029c */
[----:B------:R-:W2:Y:S04]  /*5180*/  @!P1 LDG.E.U16 R234, desc[UR22][R142.64] ;  /* 0x000000168eea9981 */ /* 0x000ea8000c1e1500 */
        /* <DEDUP_REMOVED lines=11> */
[----:B------:R0:W-:Y:S04]  /*5240*/  STS.U16 [R248+UR9+0x4480], R237 ;  /* 0x004480edf8007988 */ /* 0x0001e80008000409 */
[----:B------:R0:W-:Y:S04]  /*5250*/  STS.U16 [R248+UR9+0x6480], R233 ;  /* 0x006480e9f8007988 */ /* 0x0001e80008000409 */
[----:B------:R0:W-:Y:S04]  /*5260*/  STS.U16 [R248+UR9+0x4880], R229 ;  /* 0x004880e5f8007988 */ /* 0x0001e80008000409 */
[----:B------:R0:W-:Y:S01]  /*5270*/  STS.U16 [R248+UR9+0x6880], R227 ;  /* 0x006880e3f8007988 */ /* 0x0001e20008000409 */
[----:B------:R-:W-:-:S04]  /*5280*/  ULEA UR11, UR24, UR9, 0x3 ;  /* 0x00000009180b7291 */ /* 0x000fc8000f8e18ff */
[----:B------:R-:W-:Y:S01]  /*5290*/  UIADD3 UR11, UPT, UPT, UR11, 0xa000, URZ ;  /* 0x0000a0000b0b7890 */ /* 0x000fe2000fffe0ff */
        /* <DEDUP_REMOVED lines=50> */
[----:B---3--:R0:W-:Y:S04]  /*55c0*/  STS.U16 [R167+UR9+0x9000], R226 ;  /* 0x009000e2a7007988 */ /* 0x0081e80008000409 */
[----:B--2---:R0:W-:Y:S04]  /*55d0*/  STS.U16 [R167+UR9+0x9200], R228 ;  /* 0x009200e4a7007988 */ /* 0x0041e80008000409 */
[----:B----4-:R0:W-:Y:S04]  /*55e0*/  STS.U16 [R167+UR9+0x9400], R230 ;  /* 0x009400e6a7007988 */ /* 0x0101e80008000409 */
[----:B-----5:R0:W-:Y:S04]  /*55f0*/  STS.U16 [R167+UR9+0x9600], R232 ;  /* 0x009600e8a7007988 */ /* 0x0201e80008000409 */
        /* <DEDUP_REMOVED lines=12> */
[----:B------:R1:W-:Y:S06]  /*56c0*/  MEMBAR.ALL.CTA ;  /* 0x0000000000007992 */ /* 0x0003ec0000008000 */
[----:B-1----:R-:W1:Y:S02]  /*56d0*/  FENCE.VIEW.ASYNC.S ;  /* 0x00000000000073c6 */ /* 0x002e640000000000 */
[----:B-1----:R-:W-:Y:S06]  /*56e0*/  BAR.SYNC.DEFER_BLOCKING 0x0 ;  /* 0x0000000000007b1d */ /* 0x002fec0000010000 */
[----:B------:R-:W-:Y:S05]  /*56f0*/  @P0 BRA `(.L_x_9) ;  /* 0x0000000000500947 */ /* 0x000fea0003800000 */
[----:B------:R-:W-:Y:S02]  /*5700*/  UIADD3 UR25, UPT, UPT, UR8, 0x40, URZ ;  /* 0x0000004008197890 */ /* 0x000fe4000fffe0ff */
[----:B------:R-:W-:Y:S01]  /*5710*/  UIADD3 UR34, UPT, UPT, UR8, 0x40, URZ ;  /* 0x0000004008227890 */ /* 0x000fe2000fffe0ff */
        /* <DEDUP_REMOVED lines=9> */
[----:B------:R1:W-:Y:S01]  /*57b0*/  UTCHMMA gdesc[UR16], gdesc[UR12], tmem[UR8], tmem[UR20], idesc[UR21], UPT ;  /* 0x00ff140c100075ea */ /* 0x0003e2000b800008 */
[----:B------:R-:W-:Y:S01]  /*57c0*/  UMOV UR36, 0x0 ;  /* 0x0000000000247882 */ /* 0x000fe20000000000 */
[----:B------:R-:W-:Y:S01]  /*57d0*/  UMOV UR37, 0x8108010 ;  /* 0x0810801000257882 */ /* 0x000fe20000000000 */
[----:B------:R1:W-:Y:S01]  /*57e0*/  UTCHMMA gdesc[UR18], gdesc[UR14], tmem[UR8], tmem[UR30], idesc[UR31], UPT ;  /* 0x00ff1e0e120075ea */ /* 0x0003e2000b800008 */
[----:B------:R-:W-:Y:S01]  /*57f0*/  UMOV UR4, UR6 ;  /* 0x0000000600047c82 */ /* 0x000fe20008000000 */
[----:B------:R1:W-:Y:S01]  /*5800*/  UTCHMMA gdesc[UR26], gdesc[UR12], tmem[UR25], tmem[UR32], idesc[UR33], UPT ;  /* 0x00ff200c1a0075ea */ /* 0x0003e2000b800019 */
[----:B------:R1:W-:Y:S01]  /*5810*/  UTCHMMA gdesc[UR28], gdesc[UR14], tmem[UR34], tmem[UR36], idesc[UR37], UPT ;  /* 0x00ff240e1c0075ea */ /* 0x0003e2000b800022 */
[----:B------:R1:W-:Y:S01]  /*5820*/  UTCBAR [UR4], URZ ;  /* 0x000000ff040073e9 */ /* 0x0003e200080000ff */
[----:B------:R-:W-:Y:S01]  /*5830*/  NOP ;  /* 0x0000000000007918 */ /* 0x000fe20000000000 */
.L_x_9:
[----:B------:R-:W-:Y:S01]  /*5840*/  UIADD3 UR24, UPT, UPT, UR24, 0x1, URZ ;  /* 0x0000000118187890 */ /* 0x000fe2000fffe0ff */
[----:B------:R-:W-:Y:S02]  /*5850*/  VIADD R12, R12, 0xffffffff ;  /* 0xffffffff0c0c7836 */ /* 0x000fe40000000000 */
[----:B------:R-:W-:Y:S01]  /*5860*/  VIADD R166, R166, 0xffffffe0 ;  /* 0xffffffe0a6a67836 */ /* 0x000fe20000000000 */
[----:B------:R-:W-:Y:S02]  /*5870*/  UISETP.GT.AND UP1, UPT, UR24, 0x1, UPT ;  /* 0x000000011800788c */ /* 0x000fe4000bf24270 */
[----:B------:R-:W-:Y:S02]  /*5880*/  ISETP.NE.U32.AND P1, PT, R12, RZ, PT ;  /* 0x000000ff0c00720c */ /* 0x000fe40003f25070 */
[----:B-1----:R-:W-:Y:S02]  /*5890*/  USEL UR4, URZ, 0x1, !UP1 ;  /* 0x00000001ff047887 */ /* 0x002fe4000c800000 */
[----:B------:R-:W-:-:S02]  /*58a0*/  USEL UR24, UR24, URZ, !UP1 ;  /* 0x000000ff18187287 */ /* 0x000fc4000c800000 */
[----:B------:R-:W-:-:S03]  /*58b0*/  ULOP3.LUT UR6, UR5, UR4, URZ, 0x3c, !UPT ;  /* 0x0000000405067292 */ /* 0x000fc6000f8e3cff */
[----:B------:R-:W-:-:S04]  /*58c0*/  UMOV UR4, UR5 ;  /* 0x0000000500047c82 */ /* 0x000fc80008000000 */
[----:B------:R-:W-:Y:S01]  /*58d0*/  UMOV UR5, UR6 ;  /* 0x0000000600057c82 */ /* 0x000fe20008000000 */
[----:B------:R-:W-:Y:S05]  /*58e0*/  @P1 BRA `(.L_x_10) ;  /* 0xffffffe400d41947 */ /* 0x000fea000383ffff */
.L_x_7:
[----:B------:R-:W1:Y:S01]  /*58f0*/  LDC R133, c[0x0][0x3b4] ;  /* 0x0000ed00ff857b82 */ /* 0x000e620000000800 */
[----:B------:R-:W-:-:S13]  /*5900*/  ISETP.GE.AND P0, PT, R169, 0x20, PT ;  /* 0x00000020a900780c */ /* 0x000fda0003f06270 */
[----:B------:R-:W-:Y:S05]  /*5910*/  @!P0 BRA `(.L_x_11) ;  /* 0x0000000000108947 */ /* 0x000fea0003800000 */
[----:B------:R-:W-:-:S06]  /*5920*/  USHF.L.U32 UR4, UR4, 0x1f, URZ ;  /* 0x0000001f04047899 */ /* 0x000fcc00080006ff */
[----:B------:R-:W-:-:S04]  /*5930*/  IMAD.U32 R4, RZ, RZ, UR4 ;  /* 0x00000004ff047e24 */ /* 0x000fc8000f8e00ff */
[----:B------:R-:W2:Y:S02]  /*5940*/  SYNCS.PHASECHK.TRANS64.TRYWAIT P0, [UR11], R4 ;  /* 0x00000004ff0075a7 */ /* 0x000ea4000800110b */
[----:B--2---:R-:W-:Y:S05]  /*5950*/  @!P0 BRA `(.L_x_12) ;  /* 0x0000002c00f88947 */ /* 0x004fea0003800000 */
.L_x_11:
[----:B------:R-:W-:Y:S01]  /*5960*/  BAR.SYNC.DEFER_BLOCKING 0x0 ;  /* 0x0000000000007b1d */ /* 0x000fe20000010000 */
[C---:B------:R-:W-:Y:S02]  /*5970*/  VIADD R132, R2.reuse, 0x4 ;  /* 0x0000000402847836 */ /* 0x040fe40000000000 */
[C---:B------:R-:W-:Y:S02]  /*5980*/  VIADD R136, R2.reuse, 0x1 ;  /* 0x0000000102887836 */ /* 0x040fe40000000000 */
[C---:B------:R-:W-:Y:S01]  /*5990*/  VIADD R135, R2.reuse, 0x2 ;  /* 0x0000000202877836 */ /* 0x040fe20000000000 */
[----:B------:R-:W2:Y:S01]  /*59a0*/  LDCU.128 UR4, c[0x0][0x390] ;  /* 0x00007200ff0477ac */ /* 0x000ea20008000c00 */
[C---:B------:R-:W-:Y:S02]  /*59b0*/  VIADD R134, R2.reuse, 0x3 ;  /* 0x0000000302867836 */ /* 0x040fe40000000000 */
[----:B------:R-:W-:Y:S01]  /*59c0*/  VIADD R145, R2, 0x5 ;  /* 0x0000000502917836 */ /* 0x000fe20000000000 */
[----:B------:R-:W3:Y:S02]  /*59d0*/  @!P2 SYNCS.CCTL.IV [UR9+0xa000] ;  /* 0x00a00000ff00a9b1 */ /* 0x000ee40008000009 */
[----:B---3--:R-:W-:Y:S01]  /*59e0*/  BAR.SYNC.DEFER_BLOCKING 0x0 ;  /* 0x0000000000007b1d */ /* 0x008fe20000010000 */
[----:B--2---:R-:W-:Y:S01]  /*59f0*/  ISETP.GE.AND P0, PT, R132, UR7, PT ;  /* 0x0000000784007c0c */ /* 0x004fe2000bf06270 */
[C---:B-1----:R-:W-:Y:S01]  /*5a00*/  IMAD R132, R0.reuse, R133, RZ ;  /* 0x0000008500847224 */ /* 0x042fe200078e02ff */
[----:B------:R-:W-:-:S02]  /*5a10*/  ISETP.GE.AND P1, PT, R0, UR6, PT ;  /* 0x0000000600007c0c */ /* 0x000fc4000bf26270 */
[----:B------:R-:W-:Y:S02]  /*5a20*/  ISETP.GE.AND P5, PT, R136, UR7, PT ;  /* 0x0000000788007c0c */ /* 0x000fe4000bfa6270 */
[----:B------:R-:W-:Y:S01]  /*5a30*/  ISETP.LT.AND P1, PT, R2, UR7, !P1 ;  /* 0x0000000702007c0c */ /* 0x000fe2000cf21270 */
[----:B------:R-:W1:Y:S01]  /*5a40*/  LDTM.x128 R4, tmem[UR10] ;  /* 0x0000000a000479ee */ /* 0x000e6200083c0000 */
[----:B------:R-:W2:Y:S01]  /*5a50*/  LDCU UR10, c[0x0][0x3b8] ;  /* 0x00007700ff0a77ac */ /* 0x000ea20008000800 */
[----:B------:R-:W-:Y:S02]  /*5a60*/  ISETP.GE.AND P3, PT, R135, UR7, PT ;  /* 0x0000000787007c0c */ /* 0x000fe4000bf66270 */
[----:B------:R-:W-:Y:S01]  /*5a70*/  ISETP.GE.AND P4, PT, R134, UR7, PT ;  /* 0x0000000786007c0c */ /* 0x000fe2000bf86270 */
[----:B------:R-:W3:Y:S01]  /*5a80*/  @!P2 SYNCS.CCTL.IV [UR9+0xa008] ;  /* 0x00a00800ff00a9b1 */ /* 0x000ee20008000009 */
[C---:B------:R-:W-:Y:S01]  /*5a90*/  ISETP.GE.AND P2, PT, R2.reuse, UR7, PT ;  /* 0x0000000702007c0c */ /* 0x040fe2000bf46270 */
[----:B------:R-:W-:Y:S01]  /*5aa0*/  NOP ;  /* 0x0000000000007918 */ /* 0x000fe20000000000 */
[----:B--2---:R-:W-:-:S02]  /*5ab0*/  IMAD R135, R2, UR10, RZ ;  /* 0x0000000a02877c24 */ /* 0x004fc4000f8e02ff */
[----:B------:R-:W-:Y:S02]  /*5ac0*/  ISETP.LT.AND P2, PT, R3, UR6, !P2 ;  /* 0x0000000603007c0c */ /* 0x000fe4000d741270 */
[----:B------:R-:W-:Y:S01]  /*5ad0*/  VIADD R141, R135, UR10 ;  /* 0x0000000a878d7c36 */ /* 0x000fe20008000000 */
[----:B-1----:R-:W-:Y:S02]  /*5ae0*/  F2FP.F16.F32.PACK_AB R142, R69, R68 ;  /* 0x00000044458e723e */ /* 0x002fe400000000ff */
[----:B------:R-:W-:Y:S01]  /*5af0*/  F2FP.F16.F32.PACK_AB R140, R5, R4 ;  /* 0x00000004058c723e */ /* 0x000fe200000000ff */
[----:B------:R-:W-:Y:S01]  /*5b00*/  IMAD R5, R133, 0x80, R132 ;  /* 0x0000008085057824 */ /* 0x000fe200078e0284 */
[----:B------:R-:W-:Y:S02]  /*5b10*/  LEA R68, P6, R132, UR4, 0x1 ;  /* 0x0000000484447c11 */ /* 0x000fe4000f8c08ff */
[----:B------:R-:W-:Y:S02]  /*5b20*/  PRMT R143, R140, 0x7632, R143 ;  /* 0x000076328c8f7816 */ /* 0x000fe4000000008f */
[----:B------:R-:W-:-:S02]  /*5b30*/  LEA.HI.X.SX32 R69, R132, UR5, 0x1, P6 ;  /* 0x0000000584457c11 */ /* 0x000fc4000b0f0eff */
[----:B------:R-:W-:Y:S02]  /*5b40*/  LEA R4, P6, R5, UR4, 0x1 ;  /* 0x0000000405047c11 */ /* 0x000fe4000f8c08ff */
[----:B------:R-:W-:Y:S01]  /*5b50*/  PRMT R144, R142, 0x7632, R144 ;  /* 0x000076328e907816 */ /* 0x000fe20000000090 */
[--C-:B------:R-:W-:Y:S01]  /*5b60*/  IMAD.WIDE R132, R135, 0x2, R68.reuse ;  /* 0x0000000287847825 */ /* 0x100fe200078e0244 */
[----:B------:R-:W-:Y:S02]  /*5b70*/  LEA.HI.X.SX32 R5, R5, UR5, 0x1, P6 ;  /* 0x0000000505057c11 */ /* 0x000fe4000b0f0eff */
[----:B------:R-:W-:Y:S01]  /*5b80*/  ISETP.LT.AND P6, PT, R0, UR6, !P5 ;  /* 0x0000000600007c0c */ /* 0x000fe2000efc1270 */
[----:B------:R-:W-:Y:S01]  /*5b90*/  IMAD.WIDE R136, R141, 0x2, R68 ;  /* 0x000000028d887825 */ /* 0x000fe200078e0244 */
[----:B------:R-:W-:Y:S01]  /*5ba0*/  ISETP.LT.AND P5, PT, R3, UR6, !P5 ;  /* 0x0000000603007c0c */ /* 0x000fe2000efa1270 */
[----:B------:R1:W-:Y:S01]  /*5bb0*/  @P1 STG.E.U16 desc[UR22][R132.64], R140 ;  /* 0x0000008c84001986 */ /* 0x0003e2000c101516 */
[----:B------:R-:W-:Y:S01]  /*5bc0*/  ISETP.GE.AND P1, PT, R145, UR7, PT ;  /* 0x0000000791007c0c */ /* 0x000fe2000bf26270 */
[----:B------:R-:W-:Y:S01]  /*5bd0*/  IMAD.WIDE R134, R135, 0x2, R4 ;  /* 0x0000000287867825 */ /* 0x000fe200078e0204 */
[----:B------:R-:W-:-:S02]  /*5be0*/  F2FP.F16.F32.PACK_AB R12, R13, R12 ;  /* 0x0000000c0d0c723e */ /* 0x000fc400000000ff */
[----:B------:R-:W-:Y:S01]  /*5bf0*/  F2FP.F16.F32.PACK_AB R76, R77, R76 ;  /* 0x0000004c4d4c723e */ /* 0x000fe200000000ff */
[----:B------:R-:W-:Y:S01]  /*5c00*/  IMAD.WIDE R138, R141, 0x2, R4 ;  /* 0x000000028d8a7825 */ /* 0x000fe200078e0204 */
[----:B------:R2:W-:Y:S01]  /*5c10*/  @P2 STG.E.U16 desc[UR22][R134.64], R142 ;  /* 0x0000008e86002986 */ /* 0x0005e2000c101516 */
[C---:B------:R-:W-:Y:S02]  /*5c20*/  ISETP.LT.AND P2, PT, R0.reuse, UR6, !P3 ;  /* 0x0000000600007c0c */ /* 0x040fe4000df41270 */
[C---:B------:R-:W-:Y:S01]  /*5c30*/  ISETP.LT.AND P3, PT, R3.reuse, UR6, !P3 ;  /* 0x0000000603007c0c */ /* 0x040fe2000df61270 */
[----:B------:R4:W-:Y:S01]  /*5c40*/  @P6 STG.E.U16 desc[UR22][R136.64], R143 ;  /* 0x0000008f88006986 */ /* 0x0009e2000c101516 */
[----:B------:R-:W-:Y:S01]  /*5c50*/  ISETP.LT.AND P6, PT, R0, UR6, !P4 ;  /* 0x0000000600007c0c */ /* 0x000fe2000e7c1270 */
[----:B-1----:R-:W-:Y:S01]  /*5c60*/  VIADD R140, R2, 0x6 ;  /* 0x00000006028c7836 */ /* 0x002fe20000000000 */
[----:B------:R-:W-:Y:S01]  /*5c70*/  ISETP.LT.AND P4, PT, R3, UR6, !P4 ;  /* 0x0000000603007c0c */ /* 0x000fe2000e781270 */
[----:B------:R1:W-:Y:S01]  /*5c80*/  @P5 STG.E.U16 desc[UR22][R138.64], R144 ;  /* 0x000000908a005986 */ /* 0x0003e2000c101516 */
[----:B------:R-:W-:-:S02]  /*5c90*/  F2FP.F16.F32.PACK_AB R14, R15, R14 ;  /* 0x0000000e0f0e723e */ /* 0x000fc400000000ff */
[----:B------:R-:W-:Y:S01]  /*5ca0*/  ISETP.GE.AND P5, PT, R140, UR7, PT ;  /* 0x000000078c007c0c */ /* 0x000fe2000bfa6270 */
[----:B--2---:R-:W-:Y:S01]  /*5cb0*/  VIADD R134, R2, 0x7 ;  /* 0x0000000702867836 */ /* 0x004fe20000000000 */
[----:B------:R-:W-:Y:S02]  /*5cc0*/  F2FP.F16.F32.PACK_AB R135, R7, R6 ;  /* 0x000000060787723e */ /* 0x000fe400000000ff */
[----:B------:R-:W-:Y:S02]  /*5cd0*/  F2FP.F16.F32.PACK_AB R78, R79, R78 ;  /* 0x0000004e4f4e723e */ /* 0x000fe400000000ff */
[----:B----4-:R-:W-:Y:S01]  /*5ce0*/  F2FP.F16.F32.PACK_AB R137, R71, R70 ;  /* 0x000000464789723e */ /* 0x010fe200000000ff */
[----:B------:R-:W-:Y:S01]  /*5cf0*/  VIADD R71, R141, UR10 ;  /* 0x0000000a8d477c36 */ /* 0x000fe20008000000 */
[C---:B------:R-:W-:Y:S02]  /*5d00*/  PRMT R136, R135.reuse, 0x7610, R136 ;  /* 0x0000761087887816 */ /* 0x040fe40000000088 */
[----:B-1----:R-:W-:Y:S01]  /*5d10*/  PRMT R138, R135, 0x7632, R138 ;  /* 0x00007632878a7816 */ /* 0x002fe2000000008a */
[----:B------:R-:W-:Y:S01]  /*5d20*/  VIADD R141, R71, UR10 ;  /* 0x0000000a478d7c36 */ /* 0x000fe20008000000 */
[----:B------:R-:W-:Y:S01]  /*5d30*/  F2FP.F16.F32.PACK_AB R16, R17, R16 ;  /* 0x000000101110723e */ /* 0x000fe200000000ff */
[----:B------:R-:W-:Y:S01]  /*5d40*/  IMAD.WIDE R6, R71, 0x2, R68 ;  /* 0x0000000247067825 */ /* 0x000fe200078e0244 */
[----:B------:R-:W-:-:S02]  /*5d50*/  F2FP.F16.F32.PACK_AB R80, R81, R80 ;  /* 0x000000505150723e */ /* 0x000fc400000000ff */
[----:B------:R-:W-:Y:S01]  /*5d60*/  F2FP.F16.F32.PACK_AB R18, R19, R18 ;  /* 0x000000121312723e */ /* 0x000fe200000000ff */
[----:B------:R-:W-:Y:S01]  /*5d70*/  IMAD.WIDE R70, R71, 0x2, R4 ;  /* 0x0000000247467825 */ /* 0x000fe200078e0204 */
[----:B------:R1:W-:Y:S01]  /*5d80*/  @P2 STG.E.U16 desc[UR22][R6.64], R136 ;  /* 0x0000008806002986 */ /* 0x0003e2000c101516 */
[----:B------:R-:W-:Y:S02]  /*5d90*/  ISETP.GE.AND P2, PT, R134, UR7, PT ;  /* 0x0000000786007c0c */ /* 0x000fe4000bf46270 */
[----:B------:R-:W-:Y:S01]  /*5da0*/  IMAD.WIDE R132, R141, 0x2, R68 ;  /* 0x000000028d847825 */ /* 0x000fe200078e0244 */
[----:B------:R-:W-:Y:S01]  /*5db0*/  @P3 STG.E.U16 desc[UR22][R70.64], R137 ;  /* 0x0000008946003986 */ /* 0x000fe2000c101516 */
[----:B------:R-:W-:Y:S02]  /*5dc0*/  F2FP.F16.F32.PACK_AB R82, R83, R82 ;  /* 0x000000525352723e */ /* 0x000fe400000000ff */
[----:B------:R-:W-:Y:S01]  /*5dd0*/  VIADD R135, R2, 0x8 ;  /* 0x0000000802877836 */ /* 0x000fe20000000000 */
[----:B------:R2:W-:Y:S01]  /*5de0*/  @P6 STG.E.U16 desc[UR22][R132.64], R138 ;  /* 0x0000008a84006986 */ /* 0x0005e2000c101516 */
[----:B------:R-:W-:Y:S01]  /*5df0*/  ISETP.LT.AND P6, PT, R0, UR6, !P0 ;  /* 0x0000000600007c0c */ /* 0x000fe2000c7c1270 */
[----:B------:R-:W-:Y:S01]  /*5e00*/  VIADD R134, R2, 0x9 ;  /* 0x0000000902867836 */ /* 0x000fe20000000000 */
[----:B------:R-:W-:Y:S01]  /*5e10*/  ISETP.LT.AND P0, PT, R3, UR6, !P0 ;  /* 0x0000000603007c0c */ /* 0x000fe2000c701270 */
[----:B-1----:R-:W-:Y:S01]  /*5e20*/  IMAD.WIDE R6, R141, 0x2, R4 ;  /* 0x000000028d067825 */ /* 0x002fe200078e0204 */
[----:B------:R-:W-:-:S02]  /*5e30*/  PRMT R136, R137, 0x7632, R136 ;  /* 0x0000763289887816 */ /* 0x000fc40000000088 */
[----:B------:R-:W-:Y:S02]  /*5e40*/  ISETP.GE.AND P3, PT, R135, UR7, PT ;  /* 0x0000000787007c0c */ /* 0x000fe4000bf66270 */
[----:B------:R-:W-:Y:S01]  /*5e50*/  F2FP.F16.F32.PACK_AB R20, R21, R20 ;  /* 0x000000141514723e */ /* 0x000fe200000000ff */
[----:B------:R1:W-:Y:S01]  /*5e60*/  @P4 STG.E.U16 desc[UR22][R6.64], R136 ;  /* 0x0000008806004986 */ /* 0x0003e2000c101516 */
[----:B------:R-:W-:Y:S01]  /*5e70*/  ISETP.GE.AND P4, PT, R134, UR7, PT ;  /* 0x0000000786007c0c */ /* 0x000fe2000bf86270 */
[----:B------:R-:W-:Y:S01]  /*5e80*/  VIADD R134, R2, 0xa ;  /* 0x0000000a02867836 */ /* 0x000fe20000000000 */
[----:B--2---:R-:W-:Y:S01]  /*5e90*/  F2FP.F16.F32.PACK_AB R133, R73, R72 ;  /* 0x000000484985723e */ /* 0x004fe200000000ff */
[----:B------:R-:W-:Y:S01]  /*5ea0*/  VIADD R73, R141, UR10 ;  /* 0x0000000a8d497c36 */ /* 0x000fe20008000000 */
[----:B------:R-:W-:Y:S02]  /*5eb0*/  F2FP.F16.F32.PACK_AB R72, R9, R8 ;  /* 0x000000080948723e */ /* 0x000fe400000000ff */
[----:B------:R-:W-:Y:S01]  /*5ec0*/  F2FP.F16.F32.PACK_AB R132, R75, R74 ;  /* 0x0000004a4b84723e */ /* 0x000fe200000000ff */
[----:B------:R-:W-:Y:S01]  /*5ed0*/  IMAD.WIDE R8, R73, 0x2, R68 ;  /* 0x0000000249087825 */ /* 0x000fe200078e0244 */
[----:B------:R-:W-:-:S02]  /*5ee0*/  F2FP.F16.F32.PACK_AB R74, R11, R10 ;  /* 0x0000000a0b4a723e */ /* 0x000fc400000000ff */
[----:B------:R-:W-:Y:S01]  /*5ef0*/  F2FP.F16.F32.PACK_AB R84, R85, R84 ;  /* 0x000000545554723e */ /* 0x000fe200000000ff */
[C---:B------:R-:W-:Y:S01]  /*5f00*/  IMAD.WIDE R70, R73.reuse, 0x2, R4 ;  /* 0x0000000249467825 */ /* 0x040fe200078e0204 */
[----:B------:R2:W-:Y:S01]  /*5f10*/  @P6 STG.E.U16 desc[UR22][R8.64], R72 ;  /* 0x0000004808006986 */ /* 0x0005e2000c101516 */
[C---:B------:R-:W-:Y:S02]  /*5f20*/  ISETP.LT.AND P6, PT, R0.reuse, UR6, !P5 ;  /* 0x0000000600007c0c */ /* 0x040fe4000efc1270 */
[----:B------:R-:W-:Y:S01]  /*5f30*/  VIADD R73, R73, UR10 ;  /* 0x0000000a49497c36 */ /* 0x000fe20008000000 */
[----:B------:R4:W-:Y:S01]  /*5f40*/  @P0 STG.E.U16 desc[UR22][R70.64], R133 ;  /* 0x0000008546000986 */ /* 0x0009e2000c101516 */
[----:B------:R-:W-:Y:S02]  /*5f50*/  ISETP.LT.AND P0, PT, R0, UR6, !P1 ;  /* 0x0000000600007c0c */ /* 0x000fe4000cf01270 */
[----:B------:R-:W-:Y:S01]  /*5f60*/  ISETP.LT.AND P1, PT, R3, UR6, !P1 ;  /* 0x0000000603007c0c */ /* 0x000fe2000cf21270 */
[----:B------:R-:W-:Y:S01]  /*5f70*/  VIADD R75, R73, UR10 ;  /* 0x0000000a494b7c36 */ /* 0x000fe20008000000 */
[----:B------:R-:W-:Y:S01]  /*5f80*/  ISETP.LT.AND P5, PT, R3, UR6, !P5 ;  /* 0x0000000603007c0c */ /* 0x000fe2000efa1270 */
[----:B-1----:R-:W-:Y:S01]  /*5f90*/  IMAD.WIDE R6, R73, 0x2, R68 ;  /* 0x0000000249067825 */ /* 0x002fe200078e0244 */
[----:B------:R-:W-:-:S02]  /*5fa0*/  PRMT R19, R20, 0x7632, R19 ;  /* 0x0000763214137816 */ /* 0x000fc40000000013 */
[----:B--2---:R-:W-:Y:S01]  /*5fb0*/  PRMT R72, R72, 0x7632, R72 ;  /* 0x0000763248487816 */ /* 0x004fe20000000048 */
[----:B------:R-:W-:Y:S01]  /*5fc0*/  IMAD.WIDE R8, R73, 0x2, R4 ;  /* 0x0000000249087825 */ /* 0x000fe200078e0204 */
[----:B------:R-:W-:Y:S02]  /*5fd0*/  F2FP.F16.F32.PACK_AB R22, R86, R22 ;  /* 0x000000165616723e */ /* 0x000fe400000000ff */
[----:B----4-:R-:W-:Y:S01]  /*5fe0*/  PRMT R133, R133, 0x7632, R133 ;  /* 0x0000763285857816 */ /* 0x010fe20000000085 */
[C---:B------:R-:W-:Y:S01]  /*5ff0*/  IMAD.WIDE R10, R75.reuse, 0x2, R68 ;  /* 0x000000024b0a7825 */ /* 0x040fe200078e0244 */
[----:B------:R1:W-:Y:S01]  /*6000*/  @P0 STG.E.U16 desc[UR22][R6.64], R72 ;  /* 0x0000004806000986 */ /* 0x0003e2000c101516 */
[----:B------:R-:W-:Y:S02]  /*6010*/  ISETP.GE.AND P0, PT, R134, UR7, PT ;  /* 0x0000000786007c0c */ /* 0x000fe4000bf06270 */
[----:B------:R-:W-:Y:S01]  /*6020*/  IMAD.WIDE R70, R75, 0x2, R4 ;  /* 0x000000024b467825 */ /* 0x000fe200078e0204 */
[----:B------:R2:W-:Y:S01]  /*6030*/  @P1 STG.E.U16 desc[UR22][R8.64], R133 ;  /* 0x0000008508001986 */ /* 0x0005e2000c101516 */
[----:B------:R-:W-:-:S02]  /*6040*/  ISETP.LT.AND P1, PT, R0, UR6, !P2 ;  /* 0x0000000600007c0c */ /* 0x000fc4000d721270 */
[----:B------:R-:W-:Y:S01]  /*6050*/  ISETP.LT.AND P2, PT, R3, UR6, !P2 ;  /* 0x0000000603007c0c */ /* 0x000fe2000d741270 */
[----:B------:R4:W-:Y:S01]  /*6060*/  @P6 STG.E.U16 desc[UR22][R10.64], R74 ;  /* 0x0000004a0a006986 */ /* 0x0009e2000c101516 */
[----:B------:R-:W-:Y:S01]  /*6070*/  VIADD R75, R75, UR10 ;  /* 0x0000000a4b4b7c36 */ /* 0x000fe20008000000 */
[----:B------:R-:W-:Y:S01]  /*6080*/  ISETP.LT.AND P6, PT, R0, UR6, !P3 ;  /* 0x0000000600007c0c */ /* 0x000fe2000dfc1270 */
[----:B------:R-:W-:Y:S01]  /*6090*/  VIADD R73, R2, 0xb ;  /* 0x0000000b02497836 */ /* 0x000fe20000000000 */
[----:B------:R-:W-:Y:S01]  /*60a0*/  PRMT R134, R74, 0x7632, R134 ;  /* 0x000076324a867816 */ /* 0x000fe20000000086 */
[C---:B------:R-:W-:Y:S01]  /*60b0*/  VIADD R13, R75.reuse, UR10 ;  /* 0x0000000a4b0d7c36 */ /* 0x040fe20008000000 */
[----:B------:R5:W-:Y:S01]  /*60c0*/  @P5 STG.E.U16 desc[UR22][R70.64], R132 ;  /* 0x0000008446005986 */ /* 0x000be2000c101516 */
[----:B-1----:R-:W-:Y:S01]  /*60d0*/  IMAD.WIDE R6, R75, 0x2, R68 ;  /* 0x000000024b067825 */ /* 0x002fe200078e0244 */
[----:B------:R-:W-:Y:S02]  /*60e0*/  ISETP.LT.AND P3, PT, R3, UR6, !P3 ;  /* 0x0000000603007c0c */ /* 0x000fe4000df61270 */
[----:B------:R-:W-:Y:S01]  /*60f0*/  ISETP.GE.AND P5, PT, R73, UR7, PT ;  /* 0x0000000749007c0c */ /* 0x000fe2000bfa6270 */
[----:B--2---:R-:W-:Y:S01]  /*6100*/  IMAD.WIDE R8, R75, 0x2, R4 ;  /* 0x000000024b087825 */ /* 0x004fe200078e0204 */
[----:B----4-:R-:W-:Y:S01]  /*6110*/  PRMT R74, R132, 0x7632, R74 ;  /* 0x00007632844a7816 */ /* 0x010fe2000000004a */
[----:B------:R1:W-:Y:S01]  /*6120*/  @P1 STG.E.U16 desc[UR22][R6.64], R134 ;  /* 0x0000008606001986 */ /* 0x0003e2000c101516 */
[----:B------:R-:W-:Y:S01]  /*6130*/  PRMT R73, R12, 0x7632, R73 ;  /* 0x000076320c497816 */ /* 0x000fe20000000049 */
[----:B------:R-:W-:Y:S01]  /*6140*/  IMAD.WIDE R10, R13, 0x2, R68 ;  /* 0x000000020d0a7825 */ /* 0x000fe200078e0244 */
[----:B------:R-:W-:Y:S01]  /*6150*/  F2FP.F16.F32.PACK_AB R23, R87, R23 ;  /* 0x000000175717723e */ /* 0x000fe200000000ff */
[----:B------:R2:W-:Y:S01]  /*6160*/  @P2 STG.E.U16 desc[UR22][R8.64], R74 ;  /* 0x0000004a08002986 */ /* 0x0005e2000c101516 */
[----:B------:R-:W-:Y:S01]  /*6170*/  F2FP.F16.F32.PACK_AB R24, R88, R24 ;  /* 0x000000185818723e */ /* 0x000fe200000000ff */
[----:B-----5:R-:W-:Y:S01]  /*6180*/  VIADD R71, R13, UR10 ;  /* 0x0000000a0d477c36 */ /* 0x020fe20008000000 */
[----:B------:R-:W-:Y:S01]  /*6190*/  F2FP.F16.F32.PACK_AB R25, R89, R25 ;  /* 0x000000195919723e */ /* 0x000fe200000000ff */
[----:B------:R4:W-:Y:S01]  /*61a0*/  @P6 STG.E.U16 desc[UR22][R10.64], R12 ;  /* 0x0000000c0a006986 */ /* 0x0009e2000c101516 */
[----:B------:R-:W-:Y:S01]  /*61b0*/  ISETP.LT.AND P6, PT, R0, UR6, !P4 ;  /* 0x0000000600007c0c */ /* 0x000fe2000e7c1270 */
[----:B------:R-:W-:Y:S01]  /*61c0*/  VIADD R72, R2, 0xc ;  /* 0x0000000c02487836 */ /* 0x000fe20000000000 */
[----:B------:R-:W-:Y:S01]  /*61d0*/  ISETP.LT.AND P4, PT, R3, UR6, !P4 ;  /* 0x0000000603007c0c */ /* 0x000fe2000e781270 */
[----:B-1----:R-:W-:Y:S01]  /*61e0*/  IMAD.WIDE R6, R13, 0x2, R4 ;  /* 0x000000020d067825 */ /* 0x002fe200078e0204 */
[----:B------:R-:W-:-:S02]  /*61f0*/  F2FP.F16.F32.PACK_AB R26, R90, R26 ;  /* 0x0000001a5a1a723e */ /* 0x000fc400000000ff */
[----:B------:R-:W-:Y:S01]  /*6200*/  ISETP.GE.AND P1, PT, R72, UR7, PT ;  /* 0x0000000748007c0c */ /* 0x000fe2000bf26270 */
[----:B--2---:R-:W-:Y:S01]  /*6210*/  IMAD.WIDE R8, R71, 0x2, R68 ;  /* 0x0000000247087825 */ /* 0x004fe200078e0244 */
[----:B------:R1:W-:Y:S01]  /*6220*/  @P3 STG.E.U16 desc[UR22][R6.64], R76 ;  /* 0x0000004c06003986 */ /* 0x0003e2000c101516 */
[----:B------:R-:W-:Y:S02]  /*6230*/  F2FP.F16.F32.PACK_AB R27, R91, R27 ;  /* 0x0000001b5b1b723e */ /* 0x000fe400000000ff */
[----:B----4-:R-:W-:Y:S01]  /*6240*/  PRMT R12, R76, 0x7632, R12 ;  /* 0x000076324c0c7816 */ /* 0x010fe2000000000c */
[C---:B------:R-:W-:Y:S01]  /*6250*/  IMAD.WIDE R10, R71.reuse, 0x2, R4 ;  /* 0x00000002470a7825 */ /* 0x040fe200078e0204 */
[----:B------:R2:W-:Y:S01]  /*6260*/  @P6 STG.E.U16 desc[UR22][R8.64], R73 ;  /* 0x0000004908006986 */ /* 0x0005e2000c101516 */
[C---:B------:R-:W-:Y:S02]  /*6270*/  ISETP.LT.AND P6, PT, R0.reuse, UR6, !P5 ;  /* 0x0000000600007c0c */ /* 0x040fe4000efc1270 */
[----:B------:R-:W-:Y:S01]  /*6280*/  VIADD R71, R71, UR10 ;  /* 0x0000000a47477c36 */ /* 0x000fe20008000000 */
[----:B------:R4:W-:Y:S01]  /*6290*/  @P4 STG.E.U16 desc[UR22][R10.64], R12 ;  /* 0x0000000c0a004986 */ /* 0x0009e2000c101516 */
[----:B------:R-:W-:Y:S01]  /*62a0*/  ISETP.LT.AND P4, PT, R0, UR6, !P0 ;  /* 0x0000000600007c0c */ /* 0x000fe2000c781270 */
[----:B------:R-:W-:Y:S01]  /*62b0*/  VIADD R72, R2, 0xd ;  /* 0x0000000d02487836 */ /* 0x000fe20000000000 */
[----:B------:R-:W-:Y:S01]  /*62c0*/  ISETP.LT.AND P0, PT, R3, UR6, !P0 ;  /* 0x0000000603007c0c */ /* 0x000fe2000c701270 */
[----:B------:R-:W-:Y:S01]  /*62d0*/  VIADD R15, R71, UR10 ;  /* 0x0000000a470f7c36 */ /* 0x000fe20008000000 */
[----:B------:R-:W-:Y:S01]  /*62e0*/  ISETP.LT.AND P5, PT, R3, UR6, !P5 ;  /* 0x0000000603007c0c */ /* 0x000fe2000efa1270 */
[----:B-1----:R-:W-:Y:S01]  /*62f0*/  IMAD.WIDE R6, R71, 0x2, R68 ;  /* 0x0000000247067825 */ /* 0x002fe200078e0244 */
[----:B------:R-:W-:-:S02]  /*6300*/  ISETP.GE.AND P2, PT, R72, UR7, PT ;  /* 0x0000000748007c0c */ /* 0x000fc4000bf46270 */
[----:B------:R-:W-:Y:S01]  /*6310*/  PRMT R72, R14, 0x7632, R72 ;  /* 0x000076320e487816 */ /* 0x000fe20000000048 */
[----:B--2---:R-:W-:Y:S01]  /*6320*/  IMAD.WIDE R8, R71, 0x2, R4 ;  /* 0x0000000247087825 */ /* 0x004fe200078e0204 */
[----:B------:R-:W-:Y:S02]  /*6330*/  PRMT R73, R78, 0x7632, R73 ;  /* 0x000076324e497816 */ /* 0x000fe40000000049 */
[----:B------:R-:W-:Y:S01]  /*6340*/  PRMT R71, R16, 0x7632, R71 ;  /* 0x0000763210477816 */ /* 0x000fe20000000047 */
[C---:B----4-:R-:W-:Y:S01]  /*6350*/  IMAD.WIDE R10, R15.reuse, 0x2, R68 ;  /* 0x000000020f0a7825 */ /* 0x050fe200078e0244 */
[----:B------:R1:W-:Y:S01]  /*6360*/  @P4 STG.E.U16 desc[UR22][R6.64], R14 ;  /* 0x0000000e06004986 */ /* 0x0003e2000c101516 */
[----:B------:R-:W-:Y:S02]  /*6370*/  F2FP.F16.F32.PACK_AB R28, R92, R28 ;  /* 0x0000001c5c1c723e */ /* 0x000fe400000000ff */
        /* <DEDUP_REMOVED lines=8> */
[----:B------:R5:W-:Y:S01]  /*6400*/  @P5 STG.E.U16 desc[UR22][R12.64], R73 ;  /* 0x000000490c005986 */ /* 0x000be2000c101516 */
[----:B------:R-:W-:Y:S01]  /*6410*/  VIADD R17, R15, UR10 ;  /* 0x0000000a0f117c36 */ /* 0x000fe20008000000 */
[----:B------:R-:W-:Y:S01]  /*6420*/  ISETP.LT.AND P2, PT, R3, UR6, !P2 ;  /* 0x0000000603007c0c */ /* 0x000fe2000d741270 */
[----:B-1----:R-:W-:Y:S01]  /*6430*/  IMAD.WIDE R6, R15, 0x2, R68 ;  /* 0x000000020f067825 */ /* 0x002fe200078e0244 */
[----:B------:R-:W-:Y:S02]  /*6440*/  ISETP.GE.AND P3, PT, R70, UR7, PT ;  /* 0x0000000746007c0c */ /* 0x000fe4000bf66270 */
[----:B------:R-:W-:Y:S01]  /*6450*/  F2FP.F16.F32.PACK_AB R29, R93, R29 ;  /* 0x0000001d5d1d723e */ /* 0x000fe200000000ff */
[----:B--2---:R-:W-:Y:S01]  /*6460*/  IMAD.WIDE R8, R15, 0x2, R4 ;  /* 0x000000020f087825 */ /* 0x004fe200078e0204 */
[----:B------:R1:W-:Y:S01]  /*6470*/  @P0 STG.E.U16 desc[UR22][R6.64], R16 ;  /* 0x0000001006000986 */ /* 0x0003e2000c101516 */
[----:B------:R-:W-:-:S02]  /*6480*/  PRMT R15, R80, 0x7632, R15 ;  /* 0x00007632500f7816 */ /* 0x000fc4000000000f */
[C---:B----4-:R-:W-:Y:S01]  /*6490*/  IMAD.WIDE R10, R17.reuse, 0x2, R68 ;  /* 0x00000002110a7825 */ /* 0x050fe200078e0244 */
[----:B------:R2:W-:Y:S01]  /*64a0*/  @P1 STG.E.U16 desc[UR22][R8.64], R80 ;  /* 0x0000005008001986 */ /* 0x0005e2000c101516 */
[----:B------:R-:W-:Y:S02]  /*64b0*/  F2FP.F16.F32.PACK_AB R30, R94, R30 ;  /* 0x0000001e5e1e723e */ /* 0x000fe400000000ff */
[----:B------:R-:W-:Y:S01]  /*64c0*/  VIADD R70, R2, 0xf ;  /* 0x0000000f02467836 */ /* 0x000fe20000000000 */
[----:B------:R4:W-:Y:S01]  /*64d0*/  @P6 STG.E.U16 desc[UR22][R10.64], R71 ;  /* 0x000000470a006986 */ /* 0x0009e2000c101516 */
[----:B------:R-:W-:Y:S01]  /*64e0*/  ISETP.LT.AND P6, PT, R0, UR6, !P3 ;  /* 0x0000000600007c0c */ /* 0x000fe2000dfc1270 */
[----:B-----5:R-:W-:Y:S01]  /*64f0*/  VIADD R13, R17, UR10 ;  /* 0x0000000a110d7c36 */ /* 0x020fe20008000000 */
[----:B------:R-:W-:Y:S01]  /*6500*/  ISETP.LT.AND P3, PT, R3, UR6, !P3 ;  /* 0x0000000603007c0c */ /* 0x000fe2000df61270 */
[----:B-1----:R-:W-:Y:S01]  /*6510*/  IMAD.WIDE R6, R17, 0x2, R4 ;  /* 0x0000000211067825 */ /* 0x002fe200078e0204 */
[----:B------:R-:W-:-:S02]  /*6520*/  ISETP.GE.AND P4, PT, R70, UR7, PT ;  /* 0x0000000746007c0c */ /* 0x000fc4000bf86270 */
[----:B------:R-:W-:Y:S01]  /*6530*/  PRMT R17, R18, 0x7632, R17 ;  /* 0x0000763212117816 */ /* 0x000fe20000000011 */
[----:B------:R-:W-:Y:S01]  /*6540*/  VIADD R70, R2, 0x10 ;  /* 0x0000001002467836 */ /* 0x000fe20000000000 */
[----:B------:R1:W-:Y:S01]  /*6550*/  @P2 STG.E.U16 desc[UR22][R6.64], R15 ;  /* 0x0000000f06002986 */ /* 0x0003e2000c101516 */
[----:B--2---:R-:W-:Y:S01]  /*6560*/  IMAD.WIDE R8, R13, 0x2, R68 ;  /* 0x000000020d087825 */ /* 0x004fe200078e0244 */
[----:B------:R-:W-:Y:S02]  /*6570*/  F2FP.F16.F32.PACK_AB R31, R95, R31 ;  /* 0x0000001f5f1f723e */ /* 0x000fe400000000ff */
[----:B------:R-:W-:Y:S01]  /*6580*/  ISETP.GE.AND P5, PT, R70, UR7, PT ;  /* 0x0000000746007c0c */ /* 0x000fe2000bfa6270 */
[C---:B----4-:R-:W-:Y:S01]  /*6590*/  IMAD.WIDE R10, R13.reuse, 0x2, R4 ;  /* 0x000000020d0a7825 */ /* 0x050fe200078e0204 */
[----:B------:R2:W-:Y:S01]  /*65a0*/  @P6 STG.E.U16 desc[UR22][R8.64], R18 ;  /* 0x0000001208006986 */ /* 0x0005e2000c101516 */
[----:B------:R-:W-:Y:S02]  /*65b0*/  F2FP.F16.F32.PACK_AB R32, R96, R32 ;  /* 0x000000206020723e */ /* 0x000fe400000000ff */
[C---:B------:R-:W-:Y:S01]  /*65c0*/  ISETP.LT.AND P6, PT, R0.reuse, UR6, !P5 ;  /* 0x0000000600007c0c */ /* 0x040fe2000efc1270 */
[----:B------:R4:W-:Y:S01]  /*65d0*/  @P3 STG.E.U16 desc[UR22][R10.64], R82 ;  /* 0x000000520a003986 */ /* 0x0009e2000c101516 */
[----:B------:R-:W-:Y:S01]  /*65e0*/  ISETP.LT.AND P3, PT, R0, UR6, !P4 ;  /* 0x0000000600007c0c */ /* 0x000fe2000e761270 */
[----:B------:R-:W-:Y:S01]  /*65f0*/  VIADD R13, R13, UR10 ;  /* 0x0000000a0d0d7c36 */ /* 0x000fe20008000000 */
[C---:B------:R-:W-:Y:S01]  /*6600*/  ISETP.LT.AND P4, PT, R3.reuse, UR6, !P4 ;  /* 0x0000000603007c0c */ /* 0x040fe2000e781270 */
[C---:B------:R-:W-:Y:S01]  /*6610*/  VIADD R14, R2.reuse, 0x11 ;  /* 0x00000011020e7836 */ /* 0x040fe20000000000 */
[----:B------:R-:W-:Y:S01]  /*6620*/  ISETP.LT.AND P5, PT, R3, UR6, !P5 ;  /* 0x0000000603007c0c */ /* 0x000fe2000efa1270 */
[----:B------:R-:W-:Y:S01]  /*6630*/  VIADD R12, R2, 0x13 ;  /* 0x00000013020c7836 */ /* 0x000fe20000000000 */
[----:B------:R-:W-:Y:S01]  /*6640*/  F2FP.F16.F32.PACK_AB R33, R97, R33 ;  /* 0x000000216121723e */ /* 0x000fe200000000ff */
[C---:B-1----:R-:W-:Y:S01]  /*6650*/  VIADD R15, R13.reuse, UR10 ;  /* 0x0000000a0d0f7c36 */ /* 0x042fe20008000000 */
[----:B------:R-:W-:Y:S01]  /*6660*/  ISETP.GE.AND P0, PT, R14, UR7, PT ;  /* 0x000000070e007c0c */ /* 0x000fe2000bf06270 */
[----:B------:R-:W-:Y:S01]  /*6670*/  IMAD.WIDE R6, R13, 0x2, R68 ;  /* 0x000000020d067825 */ /* 0x000fe200078e0244 */
[----:B--2---:R-:W-:-:S02]  /*6680*/  PRMT R18, R82, 0x7632, R18 ;  /* 0x0000763252127816 */ /* 0x004fc40000000012 */
[----:B------:R-:W-:Y:S01]  /*6690*/  ISETP.GE.AND P2, PT, R12, UR7, PT ;  /* 0x000000070c007c0c */ /* 0x000fe2000bf46270 */
[----:B------:R-:W-:Y:S01]  /*66a0*/  IMAD.WIDE R8, R13, 0x2, R4 ;  /* 0x000000020d087825 */ /* 0x000fe200078e0204 */
[----:B------:R1:W-:Y:S01]  /*66b0*/  @P3 STG.E.U16 desc[UR22][R6.64], R17 ;  /* 0x0000001106003986 */ /* 0x0003e2000c101516 */
[----:B------:R-:W-:Y:S02]  /*66c0*/  F2FP.F16.F32.PACK_AB R34, R98, R34 ;  /* 0x000000226222723e */ /* 0x000fe400000000ff */
[----:B------:R-:W-:Y:S01]  /*66d0*/  VIADD R14, R2, 0x12 ;  /* 0x00000012020e7836 */ /* 0x000fe20000000000 */
[----:B------:R2:W-:Y:S01]  /*66e0*/  @P4 STG.E.U16 desc[UR22][R8.64], R18 ;  /* 0x0000001208004986 */ /* 0x0005e2000c101516 */
[----:B----4-:R-:W-:Y:S01]  /*66f0*/  IMAD.WIDE R10, R15, 0x2, R68 ;  /* 0x000000020f0a7825 */ /* 0x010fe200078e0244 */
[----:B------:R-:W-:Y:S02]  /*6700*/  F2FP.F16.F32.PACK_AB R35, R99, R35 ;  /* 0x000000236323723e */ /* 0x000fe400000000ff */
[----:B------:R-:W-:Y:S01]  /*6710*/  ISETP.GE.AND P1, PT, R14, UR7, PT ;  /* 0x000000070e007c0c */ /* 0x000fe2000bf26270 */
[----:B------:R-:W-:Y:S01]  /*6720*/  IMAD.WIDE R12, R15, 0x2, R4 ;  /* 0x000000020f0c7825 */ /* 0x000fe200078e0204 */
[----:B------:R4:W-:Y:S01]  /*6730*/  @P6 STG.E.U16 desc[UR22][R10.64], R20 ;  /* 0x000000140a006986 */ /* 0x0009e2000c101516 */
[----:B------:R-:W-:-:S02]  /*6740*/  F2FP.F16.F32.PACK_AB R36, R100, R36 ;  /* 0x000000246424723e */ /* 0x000fc400000000ff */
[----:B------:R-:W-:Y:S01]  /*6750*/  VIADD R15, R15, UR10 ;  /* 0x0000000a0f0f7c36 */ /* 0x000fe20008000000 */
[----:B------:R5:W-:Y:S01]  /*6760*/  @P5 STG.E.U16 desc[UR22][R12.64], R84 ;  /* 0x000000540c005986 */ /* 0x000be2000c101516 */
[----:B------:R-:W-:Y:S01]  /*6770*/  ISETP.LT.AND P5, PT, R0, UR6, !P0 ;  /* 0x0000000600007c0c */ /* 0x000fe2000c7a1270 */
[----:B------:R-:W-:Y:S01]  /*6780*/  VIADD R16, R2, 0x15 ;  /* 0x0000001502107836 */ /* 0x000fe20000000000 */
[----:B------:R-:W-:Y:S01]  /*6790*/  ISETP.LT.AND P0, PT, R3, UR6, !P0 ;  /* 0x0000000603007c0c */ /* 0x000fe2000c701270 */
[C---:B-1----:R-:W-:Y:S01]  /*67a0*/  VIADD R17, R15.reuse, UR10 ;  /* 0x0000000a0f117c36 */ /* 0x042fe20008000000 */
[----:B------:R-:W-:Y:S01]  /*67b0*/  ISETP.LT.AND P6, PT, R0, UR6, !P1 ;  /* 0x0000000600007c0c */ /* 0x000fe2000cfc1270 */
[----:B------:R-:W-:Y:S01]  /*67c0*/  IMAD.WIDE R6, R15, 0x2, R68 ;  /* 0x000000020f067825 */ /* 0x000fe200078e0244 */
[----:B--2---:R-:W-:Y:S02]  /*67d0*/  PRMT R18, R84, 0x7632, R18 ;  /* 0x0000763254127816 */ /* 0x004fe40000000012 */
[----:B------:R-:W-:Y:S01]  /*67e0*/  ISETP.LT.AND P1, PT, R3, UR6, !P1 ;  /* 0x0000000603007c0c */ /* 0x000fe2000cf21270 */
[----:B------:R-:W-:Y:S01]  /*67f0*/  IMAD.WIDE R8, R15, 0x2, R4 ;  /* 0x000000020f087825 */ /* 0x000fe200078e0204 */
[----:B------:R-:W-:-:S02]  /*6800*/  PRMT R15, R22, 0x7632, R15 ;  /* 0x00007632160f7816 */ /* 0x000fc4000000000f */
[----:B------:R-:W-:Y:S01]  /*6810*/  ISETP.GE.AND P4, PT, R16, UR7, PT ;  /* 0x0000000710007c0c */ /* 0x000fe2000bf86270 */
[----:B----4-:R-:W-:Y:S01]  /*6820*/  IMAD.WIDE R10, R17, 0x2, R68 ;  /* 0x00000002110a7825 */ /* 0x010fe200078e0244 */
[----:B------:R1:W-:Y:S01]  /*6830*/  @P5 STG.E.U16 desc[UR22][R6.64], R19 ;  /* 0x0000001306005986 */ /* 0x0003e2000c101516 */
[----:B------:R-:W-:Y:S02]  /*6840*/  PRMT R16, R23, 0x7632, R16 ;  /* 0x0000763217107816 */ /* 0x000fe40000000010 */
[----:B-----5:R-:W-:Y:S01]  /*6850*/  VIADD R13, R17, UR10 ;  /* 0x0000000a110d7c36 */ /* 0x020fe20008000000 */
[----:B------:R2:W-:Y:S01]  /*6860*/  @P0 STG.E.U16 desc[UR22][R8.64], R18 ;  /* 0x0000001208000986 */ /* 0x0005e2000c101516 */
[C---:B------:R-:W-:Y:S01]  /*6870*/  VIADD R14, R2.reuse, 0x14 ;  /* 0x00000014020e7836 */ /* 0x040fe20000000000 */
[----:B------:R-:W-:Y:S01]  /*6880*/  F2FP.F16.F32.PACK_AB R37, R101, R37 ;  /* 0x000000256525723e */ /* 0x000fe200000000ff */
[----:B------:R-:W-:Y:S01]  /*6890*/  VIADD R12, R2, 0x18 ;  /* 0x00000018020c7836 */ /* 0x000fe20000000000 */
[----:B------:R4:W-:Y:S01]  /*68a0*/  @P6 STG.E.U16 desc[UR22][R10.64], R22 ;  /* 0x000000160a006986 */ /* 0x0009e2000c101516 */
[----:B------:R-:W-:-:S02]  /*68b0*/  ISETP.LT.AND P6, PT, R0, UR6, !P2 ;  /* 0x0000000600007c0c */ /* 0x000fc4000d7c1270 */
[----:B------:R-:W-:Y:S01]  /*68c0*/  ISETP.LT.AND P2, PT, R3, UR6, !P2 ;  /* 0x0000000603007c0c */ /* 0x000fe2000d741270 */
[----:B-1----:R-:W-:Y:S01]  /*68d0*/  IMAD.WIDE R6, R17, 0x2, R4 ;  /* 0x0000000211067825 */ /* 0x002fe200078e0204 */
[----:B------:R-:W-:Y:S02]  /*68e0*/  ISETP.GE.AND P3, PT, R14, UR7, PT ;  /* 0x000000070e007c0c */ /* 0x000fe4000bf66270 */
[----:B------:R-:W-:Y:S01]  /*68f0*/  PRMT R17, R24, 0x7632, R17 ;  /* 0x0000763218117816 */ /* 0x000fe20000000011 */
[C---:B--2---:R-:W-:Y:S01]  /*6900*/  IMAD.WIDE R8, R13.reuse, 0x2, R68 ;  /* 0x000000020d087825 */ /* 0x044fe200078e0244 */
[----:B------:R1:W-:Y:S01]  /*6910*/  @P1 STG.E.U16 desc[UR22][R6.64], R15 ;  /* 0x0000000f06001986 */ /* 0x0003e2000c101516 */
[----:B------:R-:W-:Y:S02]  /*6920*/  ISETP.GE.AND P1, PT, R12, UR7, PT ;  /* 0x000000070c007c0c */ /* 0x000fe4000bf26270 */
[----:B----4-:R-:W-:Y:S01]  /*6930*/  IMAD.WIDE R10, R13, 0x2, R4 ;  /* 0x000000020d0a7825 */ /* 0x010fe200078e0204 */
[----:B------:R-:W-:Y:S01]  /*6940*/  PRMT R18, R25, 0x7632, R18 ;  /* 0x0000763219127816 */ /* 0x000fe20000000012 */
[----:B------:R2:W-:Y:S01]  /*6950*/  @P6 STG.E.U16 desc[UR22][R8.64], R23 ;  /* 0x0000001708006986 */ /* 0x0005e2000c101516 */
[----:B------:R-:W-:Y:S01]  /*6960*/  ISETP.LT.AND P6, PT, R0, UR6, !P4 ;  /* 0x0000000600007c0c */ /* 0x000fe2000e7c1270 */
[----:B------:R-:W-:Y:S01]  /*6970*/  VIADD R14, R2, 0x16 ;  /* 0x00000016020e7836 */ /* 0x000fe20000000000 */
[----:B------:R-:W-:Y:S01]  /*6980*/  ISETP.LT.AND P4, PT, R3, UR6, !P4 ;  /* 0x0000000603007c0c */ /* 0x000fe2000e781270 */
[----:B------:R4:W-:Y:S01]  /*6990*/  @P2 STG.E.U16 desc[UR22][R10.64], R16 ;  /* 0x000000100a002986 */ /* 0x0009e2000c101516 */
[----:B------:R-:W-:Y:S01]  /*69a0*/  ISETP.LT.AND P2, PT, R0, UR6, !P3 ;  /* 0x0000000600007c0c */ /* 0x000fe2000df41270 */
[----:B------:R-:W-:Y:S01]  /*69b0*/  VIADD R13, R13, UR10 ;  /* 0x0000000a0d0d7c36 */ /* 0x000fe20008000000 */
[----:B------:R-:W-:-:S02]  /*69c0*/  ISETP.LT.AND P3, PT, R3, UR6, !P3 ;  /* 0x0000000603007c0c */ /* 0x000fc4000df61270 */
[----:B------:R-:W-:Y:S01]  /*69d0*/  ISETP.GE.AND P5, PT, R14, UR7, PT ;  /* 0x000000070e007c0c */ /* 0x000fe2000bfa6270 */
[----:B-1----:R-:W-:Y:S01]  /*69e0*/  VIADD R15, R13, UR10 ;  /* 0x0000000a0d0f7c36 */ /* 0x002fe20008000000 */
[----:B------:R-:W-:Y:S01]  /*69f0*/  F2FP.F16.F32.PACK_AB R38, R102, R38 ;  /* 0x000000266626723e */ /* 0x000fe200000000ff */
[----:B------:R-:W-:Y:S01]  /*6a00*/  VIADD R14, R2, 0x17 ;  /* 0x00000017020e7836 */ /* 0x000fe20000000000 */
[----:B------:R-:W-:Y:S01]  /*6a10*/  F2FP.F16.F32.PACK_AB R39, R103, R39 ;  /* 0x000000276727723e */ /* 0x000fe200000000ff */
[C---:B------:R-:W-:Y:S01]  /*6a20*/  IMAD.WIDE R6, R13.reuse, 0x2, R68 ;  /* 0x000000020d067825 */ /* 0x040fe200078e0244 */
[----:B------:R-:W-:Y:S02]  /*6a30*/  F2FP.F16.F32.PACK_AB R40, R104, R40 ;  /* 0x000000286828723e */ /* 0x000fe400000000ff */
[----:B------:R-:W-:Y:S01]  /*6a40*/  ISETP.GE.AND P0, PT, R14, UR7, PT ;  /* 0x000000070e007c0c */ /* 0x000fe2000bf06270 */
[----:B--2---:R-:W-:Y:S01]  /*6a50*/  IMAD.WIDE R8, R13, 0x2, R4 ;  /* 0x000000020d087825 */ /* 0x004fe200078e0204 */
[----:B------:R1:W-:Y:S01]  /*6a60*/  @P2 STG.E.U16 desc[UR22][R6.64], R24 ;  /* 0x0000001806002986 */ /* 0x0003e2000c101516 */
[----:B------:R-:W-:-:S02]  /*6a70*/  F2FP.F16.F32.PACK_AB R41, R105, R41 ;  /* 0x000000296929723e */ /* 0x000fc400000000ff */
[C---:B----4-:R-:W-:Y:S01]  /*6a80*/  IMAD.WIDE R10, R15.reuse, 0x2, R68 ;  /* 0x000000020f0a7825 */ /* 0x050fe200078e0244 */
[----:B------:R2:W-:Y:S01]  /*6a90*/  @P3 STG.E.U16 desc[UR22][R8.64], R17 ;  /* 0x0000001108003986 */ /* 0x0005e2000c101516 */
[C---:B------:R-:W-:Y:S02]  /*6aa0*/  ISETP.LT.AND P3, PT, R0.reuse, UR6, !P5 ;  /* 0x0000000600007c0c */ /* 0x040fe4000ef61270 */
[----:B------:R-:W-:Y:S01]  /*6ab0*/  IMAD.WIDE R12, R15, 0x2, R4 ;  /* 0x000000020f0c7825 */ /* 0x000fe200078e0204 */
[----:B------:R4:W-:Y:S01]  /*6ac0*/  @P6 STG.E.U16 desc[UR22][R10.64], R25 ;  /* 0x000000190a006986 */ /* 0x0009e2000c101516 */
[----:B------:R-:W-:Y:S02]  /*6ad0*/  ISETP.LT.AND P5, PT, R3, UR6, !P5 ;  /* 0x0000000603007c0c */ /* 0x000fe4000efa1270 */
[----:B------:R-:W-:Y:S01]  /*6ae0*/  VIADD R15, R15, UR10 ;  /* 0x0000000a0f0f7c36 */ /* 0x000fe20008000000 */
[----:B------:R-:W-:Y:S01]  /*6af0*/  ISETP.LT.AND P6, PT, R0, UR6, !P0 ;  /* 0x0000000600007c0c */ /* 0x000fe2000c7c1270 */
[----:B------:R5:W-:Y:S01]  /*6b00*/  @P4 STG.E.U16 desc[UR22][R12.64], R18 ;  /* 0x000000120c004986 */ /* 0x000be2000c101516 */
[----:B------:R-:W-:Y:S01]  /*6b10*/  ISETP.LT.AND P0, PT, R3, UR6, !P0 ;  /* 0x0000000603007c0c */ /* 0x000fe2000c701270 */
[----:B-1----:R-:W-:Y:S01]  /*6b20*/  IMAD.WIDE R6, R15, 0x2, R68 ;  /* 0x000000020f067825 */ /* 0x002fe200078e0244 */
[----:B------:R-:W-:-:S02]  /*6b30*/  F2FP.F16.F32.PACK_AB R42, R106, R42 ;  /* 0x0000002a6a2a723e */ /* 0x000fc400000000ff */
[----:B------:R-:W-:Y:S01]  /*6b40*/  F2FP.F16.F32.PACK_AB R43, R107, R43 ;  /* 0x0000002b6b2b723e */ /* 0x000fe200000000ff */
[C---:B--2---:R-:W-:Y:S01]  /*6b50*/  VIADD R17, R15.reuse, UR10 ;  /* 0x0000000a0f117c36 */ /* 0x044fe20008000000 */
[----:B------:R1:W-:Y:S01]  /*6b60*/  @P3 STG.E.U16 desc[UR22][R6.64], R26 ;  /* 0x0000001a06003986 */ /* 0x0003e2000c101516 */
[----:B------:R-:W-:Y:S01]  /*6b70*/  IMAD.WIDE R8, R15, 0x2, R4 ;  /* 0x000000020f087825 */ /* 0x000fe200078e0204 */
[----:B------:R-:W-:Y:S02]  /*6b80*/  PRMT R15, R27, 0x7632, R15 ;  /* 0x000076321b0f7816 */ /* 0x000fe4000000000f */
[----:B------:R-:W-:Y:S01]  /*6b90*/  F2FP.F16.F32.PACK_AB R44, R108, R44 ;  /* 0x0000002c6c2c723e */ /* 0x000fe200000000ff */
[----:B----4-:R-:W-:Y:S01]  /*6ba0*/  IMAD.WIDE R10, R17, 0x2, R68 ;  /* 0x00000002110a7825 */ /* 0x010fe200078e0244 */
[----:B-----5:R-:W-:Y:S02]  /*6bb0*/  PRMT R18, R26, 0x7632, R18 ;  /* 0x000076321a127816 */ /* 0x020fe40000000012 */
[----:B------:R-:W-:Y:S01]  /*6bc0*/  F2FP.F16.F32.PACK_AB R45, R109, R45 ;  /* 0x0000002d6d2d723e */ /* 0x000fe200000000ff */
[----:B------:R-:W-:Y:S01]  /*6bd0*/  VIADD R16, R2, 0x1a ;  /* 0x0000001a02107836 */ /* 0x000fe20000000000 */
[----:B------:R-:W-:Y:S01]  /*6be0*/  F2FP.F16.F32.PACK_AB R46, R110, R46 ;  /* 0x0000002e6e2e723e */ /* 0x000fe200000000ff */
[----:B------:R2:W-:Y:S01]  /*6bf0*/  @P5 STG.E.U16 desc[UR22][R8.64], R18 ;  /* 0x0000001208005986 */ /* 0x0005e2000c101516 */
[----:B------:R-:W-:Y:S01]  /*6c00*/  VIADD R13, R17, UR10 ;  /* 0x0000000a110d7c36 */ /* 0x000fe20008000000 */
[----:B------:R-:W-:Y:S01]  /*6c10*/  F2FP.F16.F32.PACK_AB R47, R111, R47 ;  /* 0x0000002f6f2f723e */ /* 0x000fe200000000ff */
[----:B------:R-:W-:Y:S01]  /*6c20*/  VIADD R14, R2, 0x19 ;  /* 0x00000019020e7836 */ /* 0x000fe20000000000 */
[----:B------:R4:W-:Y:S01]  /*6c30*/  @P6 STG.E.U16 desc[UR22][R10.64], R27 ;  /* 0x0000001b0a006986 */ /* 0x0009e2000c101516 */
[----:B------:R-:W-:Y:S01]  /*6c40*/  ISETP.LT.AND P6, PT, R0, UR6, !P1 ;  /* 0x0000000600007c0c */ /* 0x000fe2000cfc1270 */
[----:B-1----:R-:W-:Y:S01]  /*6c50*/  IMAD.WIDE R6, R17, 0x2, R4 ;  /* 0x0000000211067825 */ /* 0x002fe200078e0204 */
[----:B------:R-:W-:-:S02]  /*6c60*/  ISETP.LT.AND P1, PT, R3, UR6, !P1 ;  /* 0x0000000603007c0c */ /* 0x000fc4000cf21270 */
[----:B------:R-:W-:Y:S01]  /*6c70*/  ISETP.GE.AND P4, PT, R16, UR7, PT ;  /* 0x0000000710007c0c */ /* 0x000fe2000bf86270 */
[----:B------:R-:W-:Y:S01]  /*6c80*/  VIADD R12, R2, 0x1d ;  /* 0x0000001d020c7836 */ /* 0x000fe20000000000 */
[----:B------:R-:W-:Y:S01]  /*6c90*/  PRMT R16, R28, 0x7632, R16 ;  /* 0x000076321c107816 */ /* 0x000fe20000000010 */
[----:B--2---:R-:W-:Y:S01]  /*6ca0*/  IMAD.WIDE R8, R13, 0x2, R68 ;  /* 0x000000020d087825 */ /* 0x004fe200078e0244 */
[----:B------:R-:W-:Y:S01]  /*6cb0*/  ISETP.GE.AND P2, PT, R14, UR7, PT ;  /* 0x000000070e007c0c */ /* 0x000fe2000bf46270 */
[----:B------:R1:W-:Y:S01]  /*6cc0*/  @P0 STG.E.U16 desc[UR22][R6.64], R15 ;  /* 0x0000000f06000986 */ /* 0x0003e2000c101516 */
[----:B------:R-:W-:Y:S01]  /*6cd0*/  PRMT R17, R29, 0x7632, R17 ;  /* 0x000076321d117816 */ /* 0x000fe20000000011 */
[C---:B----4-:R-:W-:Y:S01]  /*6ce0*/  IMAD.WIDE R10, R13.reuse, 0x2, R4 ;  /* 0x000000020d0a7825 */ /* 0x050fe200078e0204 */
[----:B------:R-:W-:Y:S01]  /*6cf0*/  ISETP.GE.AND P0, PT, R12, UR7, PT ;  /* 0x000000070c007c0c */ /* 0x000fe2000bf06270 */
[----:B------:R2:W-:Y:S01]  /*6d00*/  @P6 STG.E.U16 desc[UR22][R8.64], R28 ;  /* 0x0000001c08006986 */ /* 0x0005e2000c101516 */
[C---:B------:R-:W-:Y:S01]  /*6d10*/  ISETP.LT.AND P6, PT, R0.reuse, UR6, !P4 ;  /* 0x0000000600007c0c */ /* 0x040fe2000e7c1270 */
[----:B------:R-:W-:Y:S01]  /*6d20*/  VIADD R13, R13, UR10 ;  /* 0x0000000a0d0d7c36 */ /* 0x000fe20008000000 */
[C---:B------:R-:W-:Y:S01]  /*6d30*/  ISETP.LT.AND P4, PT, R3.reuse, UR6, !P4 ;  /* 0x0000000603007c0c */ /* 0x040fe2000e781270 */
[----:B------:R4:W-:Y:S01]  /*6d40*/  @P1 STG.E.U16 desc[UR22][R10.64], R16 ;  /* 0x000000100a001986 */ /* 0x0009e2000c101516 */
[----:B------:R-:W-:Y:S01]  /*6d50*/  ISETP.LT.AND P1, PT, R0, UR6, !P2 ;  /* 0x0000000600007c0c */ /* 0x000fe2000d721270 */
[----:B------:R-:W-:Y:S01]  /*6d60*/  VIADD R14, R2, 0x1b ;  /* 0x0000001b020e7836 */ /* 0x000fe20000000000 */
[----:B------:R-:W-:Y:S01]  /*6d70*/  ISETP.LT.AND P2, PT, R3, UR6, !P2 ;  /* 0x0000000603007c0c */ /* 0x000fe2000d741270 */
[C---:B-1----:R-:W-:Y:S01]  /*6d80*/  VIADD R15, R13.reuse, UR10 ;  /* 0x0000000a0d0f7c36 */ /* 0x042fe20008000000 */
[----:B------:R-:W-:Y:S01]  /*6d90*/  PRMT R18, R30, 0x7632, R18 ;  /* 0x000076321e127816 */ /* 0x000fe20000000012 */
[----:B------:R-:W-:Y:S01]  /*6da0*/  IMAD.WIDE R6, R13, 0x2, R68 ;  /* 0x000000020d067825 */ /* 0x000fe200078e0244 */
[----:B------:R-:W-:-:S02]  /*6db0*/  ISETP.GE.AND P3, PT, R14, UR7, PT ;  /* 0x000000070e007c0c */ /* 0x000fc4000bf66270 */
[----:B------:R-:W-:Y:S01]  /*6dc0*/  F2FP.F16.F32.PACK_AB R48, R112, R48 ;  /* 0x000000307030723e */ /* 0x000fe200000000ff */
[----:B--2---:R-:W-:Y:S01]  /*6dd0*/  IMAD.WIDE R8, R13, 0x2, R4 ;  /* 0x000000020d087825 */ /* 0x004fe200078e0204 */
[----:B------:R-:W-:Y:S02]  /*6de0*/  F2FP.F16.F32.PACK_AB R49, R113, R49 ;  /* 0x000000317131723e */ /* 0x000fe400000000ff */
[----:B------:R-:W-:Y:S01]  /*6df0*/  F2FP.F16.F32.PACK_AB R50, R114, R50 ;  /* 0x000000327232723e */ /* 0x000fe200000000ff */
[----:B------:R-:W-:Y:S01]  /*6e00*/  VIADD R14, R2, 0x1c ;  /* 0x0000001c020e7836 */ /* 0x000fe20000000000 */
[----:B------:R1:W-:Y:S01]  /*6e10*/  @P1 STG.E.U16 desc[UR22][R6.64], R29 ;  /* 0x0000001d06001986 */ /* 0x0003e2000c101516 */
[----:B----4-:R-:W-:Y:S01]  /*6e20*/  IMAD.WIDE R10, R15, 0x2, R68 ;  /* 0x000000020f0a7825 */ /* 0x010fe200078e0244 */
[----:B------:R-:W-:Y:S02]  /*6e30*/  F2FP.F16.F32.PACK_AB R51, R115, R51 ;  /* 0x000000337333723e */ /* 0x000fe400000000ff */
[----:B------:R2:W-:Y:S01]  /*6e40*/  @P2 STG.E.U16 desc[UR22][R8.64], R17 ;  /* 0x0000001108002986 */ /* 0x0005e2000c101516 */
[----:B------:R-:W-:Y:S01]  /*6e50*/  IMAD.WIDE R12, R15, 0x2, R4 ;  /* 0x000000020f0c7825 */ /* 0x000fe200078e0204 */
[----:B------:R-:W-:-:S02]  /*6e60*/  ISETP.GE.AND P5, PT, R14, UR7, PT ;  /* 0x000000070e007c0c */ /* 0x000fc4000bfa6270 */
[----:B------:R4:W-:Y:S01]  /*6e70*/  @P6 STG.E.U16 desc[UR22][R10.64], R30 ;  /* 0x0000001e0a006986 */ /* 0x0009e2000c101516 */
[----:B------:R-:W-:Y:S01]  /*6e80*/  VIADD R15, R15, UR10 ;  /* 0x0000000a0f0f7c36 */ /* 0x000fe20008000000 */
[----:B------:R-:W-:Y:S01]  /*6e90*/  ISETP.LT.AND P6, PT, R0, UR6, !P5 ;  /* 0x0000000600007c0c */ /* 0x000fe2000efc1270 */
[----:B------:R-:W-:Y:S01]  /*6ea0*/  VIADD R16, R2, 0x1f ;  /* 0x0000001f02107836 */ /* 0x000fe20000000000 */
[----:B------:R5:W-:Y:S01]  /*6eb0*/  @P4 STG.E.U16 desc[UR22][R12.64], R18 ;  /* 0x000000120c004986 */ /* 0x000be2000c101516 */
[----:B------:R-:W-:Y:S01]  /*6ec0*/  ISETP.LT.AND P4, PT, R0, UR6, !P3 ;  /* 0x0000000600007c0c */ /* 0x000fe2000df81270 */
[----:B-1----:R-:W-:Y:S01]  /*6ed0*/  IMAD.WIDE R6, R15, 0x2, R68 ;  /* 0x000000020f067825 */ /* 0x002fe200078e0244 */
[C---:B------:R-:W-:Y:S02]  /*6ee0*/  ISETP.LT.AND P3, PT, R3.reuse, UR6, !P3 ;  /* 0x0000000603007c0c */ /* 0x040fe4000df61270 */
[----:B------:R-:W-:Y:S01]  /*6ef0*/  ISETP.LT.AND P5, PT, R3, UR6, !P5 ;  /* 0x0000000603007c0c */ /* 0x000fe2000efa1270 */
[C---:B--2---:R-:W-:Y:S01]  /*6f00*/  VIADD R17, R15.reuse, UR10 ;  /* 0x0000000a0f117c36 */ /* 0x044fe20008000000 */
[----:B------:R-:W-:Y:S01]  /*6f10*/  ISETP.GE.AND P2, PT, R16, UR7, PT ;  /* 0x0000000710007c0c */ /* 0x000fe2000bf46270 */
[----:B------:R-:W-:Y:S01]  /*6f20*/  IMAD.WIDE R8, R15, 0x2, R4 ;  /* 0x000000020f087825 */ /* 0x000fe200078e0204 */
[----:B------:R-:W-:-:S02]  /*6f30*/  PRMT R15, R32, 0x7632, R15 ;  /* 0x00007632200f7816 */ /* 0x000fc4000000000f */
[----:B------:R-:W-:Y:S01]  /*6f40*/  PRMT R16, R33, 0x7632, R16 ;  /* 0x0000763221107816 */ /* 0x000fe20000000010 */
[----:B----4-:R-:W-:Y:S01]  /*6f50*/  IMAD.WIDE R10, R17, 0x2, R68 ;  /* 0x00000002110a7825 */ /* 0x010fe200078e0244 */
[----:B-----5:R-:W-:Y:S01]  /*6f60*/  PRMT R18, R31, 0x7632, R18 ;  /* 0x000076321f127816 */ /* 0x020fe20000000012 */
[----:B------:R1:W-:Y:S01]  /*6f70*/  @P4 STG.E.U16 desc[UR22][R6.64], R31 ;  /* 0x0000001f06004986 */ /* 0x0003e2000c101516 */
[----:B------:R-:W-:Y:S01]  /*6f80*/  F2FP.F16.F32.PACK_AB R52, R116, R52 ;  /* 0x000000347434723e */ /* 0x000fe200000000ff */
[----:B------:R-:W-:Y:S01]  /*6f90*/  VIADD R13, R17, UR10 ;  /* 0x0000000a110d7c36 */ /* 0x000fe20008000000 */
[----:B------:R-:W-:Y:S01]  /*6fa0*/  F2FP.F16.F32.PACK_AB R53, R117, R53 ;  /* 0x000000357535723e */ /* 0x000fe200000000ff */
[----:B------:R2:W-:Y:S01]  /*6fb0*/  @P3 STG.E.U16 desc[UR22][R8.64], R18 ;  /* 0x0000001208003986 */ /* 0x0005e2000c101516 */
[----:B------:R-:W-:Y:S01]  /*6fc0*/  VIADD R14, R2, 0x1e ;  /* 0x0000001e020e7836 */ /* 0x000fe20000000000 */
        /* <DEDUP_REMOVED lines=21> */
[----:B-1----:R-:W-:Y:S01]  /*7120*/  VIADD R15, R13, UR10 ;  /* 0x0000000a0d0f7c36 */ /* 0x002fe20008000000 */
[----:B------:R-:W-:Y:S01]  /*7130*/  F2FP.F16.F32.PACK_AB R55, R119, R55 ;  /* 0x000000377737723e */ /* 0x000fe200000000ff */
        /* <DEDUP_REMOVED lines=27> */
[C---:B----4-:R-:W-:Y:S01]  /*72f0*/  IMAD.WIDE R10, R17.reuse, 0x2, R68 ;  /* 0x00000002110a7825 */ /* 0x050fe200078e0244 */
        /* <DEDUP_REMOVED lines=18> */
[C---:B----4-:R-:W-:Y:S01]  /*7420*/  IMAD.WIDE R10, R13.reuse, 0x2, R4 ;  /* 0x000000020d0a7825 */ /* 0x050fe200078e0204 */
        /* <DEDUP_REMOVED lines=40> */
[----:B------:R1:W-:Y:S02]  /*76b0*/  @P1 STG.E.U16 desc[UR22][R6.64], R41 ;  /* 0x0000002906001986 */ /* 0x0003e4000c101516 */
[----:B------:R-:W-:Y:S02]  /*76c0*/  VIADD R13, R17, UR10 ;  /* 0x0000000a110d7c36 */ /* 0x000fe40008000000 */
[----:B------:R2:W-:Y:S01]  /*76d0*/  @P2 STG.E.U16 desc[UR22][R8.64], R18 ;  /* 0x0000001208002986 */ /* 0x0005e2000c101516 */
[C---:B------:R-:W-:Y:S02]  /*76e0*/  VIADD R14, R2.reuse, 0x28 ;  /* 0x00000028020e7836 */ /* 0x040fe40000000000 */
        /* <DEDUP_REMOVED lines=21> */
[C---:B-1----:R-:W-:Y:S02]  /*7840*/  VIADD R15, R13.reuse, UR10 ;  /* 0x0000000a0d0f7c36 */ /* 0x042fe40008000000 */
[----:B------:R-:W-:Y:S02]  /*7850*/  VIADD R14, R2, 0x2b ;  /* 0x0000002b020e7836 */ /* 0x000fe40000000000 */
[----:B------:R-:W-:-:S03]  /*7860*/  IMAD.WIDE R6, R13, 0x2, R68 ;  /* 0x000000020d067825 */ /* 0x000fc600078e0244 */
[----:B------:R-:W-:Y:S01]  /*7870*/  ISETP.GE.AND P2, PT, R14, UR7, PT ;  /* 0x000000070e007c0c */ /* 0x000fe2000bf46270 */
[----:B--2---:R-:W-:Y:S01]  /*7880*/  IMAD.WIDE R8, R13, 0x2, R4 ;  /* 0x000000020d087825 */ /* 0x004fe200078e0204 */
[----:B------:R1:W-:Y:S03]  /*7890*/  @P3 STG.E.U16 desc[UR22][R6.64], R44 ;  /* 0x0000002c06003986 */ /* 0x0003e6000c101516 */
[C---:B----4-:R-:W-:Y:S01]  /*78a0*/  IMAD.WIDE R10, R15.reuse, 0x2, R68 ;  /* 0x000000020f0a7825 */ /* 0x050fe200078e0244 */
[----:B------:R2:W-:Y:S01]  /*78b0*/  @P5 STG.E.U16 desc[UR22][R8.64], R17 ;  /* 0x0000001108005986 */ /* 0x0005e2000c101516 */
[----:B------:R-:W-:Y:S02]  /*78c0*/  ISETP.LT.AND P5, PT, R0, UR6, !P1 ;  /* 0x0000000600007c0c */ /* 0x000fe4000cfa1270 */
[----:B------:R-:W-:Y:S01]  /*78d0*/  IMAD.WIDE R12, R15, 0x2, R4 ;  /* 0x000000020f0c7825 */ /* 0x000fe200078e0204 */
[----:B------:R-:W-:Y:S01]  /*78e0*/  @P6 STG.E.U16 desc[UR22][R10.64], R45 ;  /* 0x0000002d0a006986 */ /* 0x000fe2000c101516 */
[----:B------:R-:W-:-:S02]  /*78f0*/  ISETP.LT.AND P1, PT, R3, UR6, !P1 ;  /* 0x0000000603007c0c */ /* 0x000fc4000cf21270 */
[----:B------:R-:W-:Y:S01]  /*7900*/  VIADD R15, R15, UR10 ;  /* 0x0000000a0f0f7c36 */ /* 0x000fe20008000000 */
[----:B------:R-:W-:Y:S01]  /*7910*/  ISETP.LT.AND P6, PT, R0, UR6, !P2 ;  /* 0x0000000600007c0c */ /* 0x000fe2000d7c1270 */
[----:B------:R4:W-:Y:S01]  /*7920*/  @P0 STG.E.U16 desc[UR22][R12.64], R18 ;  /* 0x000000120c000986 */ /* 0x0009e2000c101516 */
[----:B------:R-:W-:Y:S01]  /*7930*/  ISETP.LT.AND P2, PT, R3, UR6, !P2 ;  /* 0x0000000603007c0c */ /* 0x000fe2000d741270 */
[----:B-1----:R-:W-:-:S04]  /*7940*/  IMAD.WIDE R6, R15, 0x2, R68 ;  /* 0x000000020f067825 */ /* 0x002fc800078e0244 */
[C---:B--2---:R-:W-:Y:S01]  /*7950*/  VIADD R17, R15.reuse, UR10 ;  /* 0x0000000a0f117c36 */ /* 0x044fe20008000000 */
[----:B------:R1:W-:Y:S01]  /*7960*/  @P5 STG.E.U16 desc[UR22][R6.64], R46 ;  /* 0x0000002e06005986 */ /* 0x0003e2000c101516 */
[----:B------:R-:W-:Y:S01]  /*7970*/  IMAD.WIDE R8, R15, 0x2, R4 ;  /* 0x000000020f087825 */ /* 0x000fe200078e0204 */
[----:B------:R-:W-:Y:S02]  /*7980*/  PRMT R15, R47, 0x7632, R15 ;  /* 0x000076322f0f7816 */ /* 0x000fe4000000000f */
[----:B----4-:R-:W-:Y:S01]  /*7990*/  PRMT R18, R46, 0x7632, R18 ;  /* 0x000076322e127816 */ /* 0x010fe20000000012 */
[----:B------:R-:W-:-:S04]  /*79a0*/  IMAD.WIDE R10, R17, 0x2, R68 ;  /* 0x00000002110a7825 */ /* 0x000fc800078e0244 */
[----:B------:R2:W-:Y:S01]  /*79b0*/  @P1 STG.E.U16 desc[UR22][R8.64], R18 ;  /* 0x0000001208001986 */ /* 0x0005e2000c101516 */
[----:B------:R-:W-:Y:S02]  /*79c0*/  VIADD R16, R2, 0x2e ;  /* 0x0000002e02107836 */ /* 0x000fe40000000000 */
[----:B------:R-:W-:Y:S01]  /*79d0*/  VIADD R13, R17, UR10 ;  /* 0x0000000a110d7c36 */ /* 0x000fe20008000000 */
[----:B------:R4:W-:Y:S01]  /*79e0*/  @P6 STG.E.U16 desc[UR22][R10.64], R47 ;  /* 0x0000002f0a006986 */ /* 0x0009e2000c101516 */
[----:B------:R-:W-:Y:S01]  /*79f0*/  ISETP.LT.AND P6, PT, R0, UR6, !P4 ;  /* 0x0000000600007c0c */ /* 0x000fe2000e7c1270 */
[----:B------:R-:W-:Y:S01]  /*7a00*/  VIADD R14, R2, 0x2d ;  /* 0x0000002d020e7836 */ /* 0x000fe20000000000 */
[----:B------:R-:W-:Y:S01]  /*7a10*/  ISETP.LT.AND P4, PT, R3, UR6, !P4 ;  /* 0x0000000603007c0c */ /* 0x000fe2000e781270 */
[----:B-1----:R-:W-:Y:S01]  /*7a20*/  IMAD.WIDE R6, R17, 0x2, R4 ;  /* 0x0000000211067825 */ /* 0x002fe200078e0204 */
[----:B------:R-:W-:Y:S02]  /*7a30*/  ISETP.GE.AND P0, PT, R16, UR7, PT ;  /* 0x0000000710007c0c */ /* 0x000fe4000bf06270 */
[----:B------:R-:W-:Y:S01]  /*7a40*/  PRMT R16, R48, 0x7632, R16 ;  /* 0x0000763230107816 */ /* 0x000fe20000000010 */
[----:B--2---:R-:W-:Y:S01]  /*7a50*/  IMAD.WIDE R8, R13, 0x2, R68 ;  /* 0x000000020d087825 */ /* 0x004fe200078e0244 */
[----:B------:R-:W-:Y:S01]  /*7a60*/  ISETP.GE.AND P3, PT, R14, UR7, PT ;  /* 0x000000070e007c0c */ /* 0x000fe2000bf66270 */
[----:B------:R1:W-:Y:S01]  /*7a70*/  @P2 STG.E.U16 desc[UR22][R6.64], R15 ;  /* 0x0000000f06002986 */ /* 0x0003e2000c101516 */
[----:B------:R-:W-:Y:S01]  /*7a80*/  PRMT R17, R49, 0x7632, R17 ;  /* 0x0000763231117816 */ /* 0x000fe20000000011 */
        /* <DEDUP_REMOVED lines=10> */
[----:B-1----:R-:W-:-:S03]  /*7b30*/  IMAD.WIDE R6, R13, 0x2, R68 ;  /* 0x000000020d067825 */ /* 0x002fc600078e0244 */
[----:B------:R-:W-:Y:S01]  /*7b40*/  ISETP.GE.AND P5, PT, R14, UR7, PT ;  /* 0x000000070e007c0c */ /* 0x000fe2000bfa6270 */
[----:B--2---:R-:W-:-:S04]  /*7b50*/  IMAD.WIDE R8, R13, 0x2, R4 ;  /* 0x000000020d087825 */ /* 0x004fc800078e0204 */
[C---:B------:R-:W-:Y:S02]  /*7b60*/  VIADD R12, R2.reuse, 0x31 ;  /* 0x00000031020c7836 */ /* 0x040fe40000000000 */
[----:B------:R-:W-:Y:S01]  /*7b70*/  VIADD R15, R13, UR10 ;  /* 0x0000000a0d0f7c36 */ /* 0x000fe20008000000 */
[----:B------:R1:W-:Y:S01]  /*7b80*/  @P4 STG.E.U16 desc[UR22][R6.64], R49 ;  /* 0x0000003106004986 */ /* 0x0003e2000c101516 */
[----:B------:R-:W-:Y:S01]  /*7b90*/  VIADD R14, R2, 0x30 ;  /* 0x00000030020e7836 */ /* 0x000fe20000000000 */
[----:B------:R-:W-:Y:S01]  /*7ba0*/  ISETP.GE.AND P2, PT, R12, UR7, PT ;  /* 0x000000070c007c0c */ /* 0x000fe2000bf46270 */
[----:B----4-:R-:W-:Y:S01]  /*7bb0*/  IMAD.WIDE R10, R15, 0x2, R68 ;  /* 0x000000020f0a7825 */ /* 0x010fe200078e0244 */
[----:B------:R2:W-:Y:S01]  /*7bc0*/  @P3 STG.E.U16 desc[UR22][R8.64], R17 ;  /* 0x0000001108003986 */ /* 0x0005e2000c101516 */
[----:B------:R-:W-:Y:S02]  /*7bd0*/  ISETP.LT.AND P3, PT, R0, UR6, !P5 ;  /* 0x0000000600007c0c */ /* 0x000fe4000ef61270 */
[----:B------:R-:W-:Y:S01]  /*7be0*/  ISETP.LT.AND P5, PT, R3, UR6, !P5 ;  /* 0x0000000603007c0c */ /* 0x000fe2000efa1270 */
[C---:B------:R-:W-:Y:S01]  /*7bf0*/  IMAD.WIDE R12, R15.reuse, 0x2, R4 ;  /* 0x000000020f0c7825 */ /* 0x040fe200078e0204 */
[----:B------:R-:W-:Y:S01]  /*7c00*/  ISETP.GE.AND P1, PT, R14, UR7, PT ;  /* 0x000000070e007c0c */ /* 0x000fe2000bf26270 */
[----:B------:R-:W-:Y:S02]  /*7c10*/  @P6 STG.E.U16 desc[UR22][R10.64], R50 ;  /* 0x000000320a006986 */ /* 0x000fe4000c101516 */
[----:B------:R-:W-:Y:S01]  /*7c20*/  VIADD R15, R15, UR10 ;  /* 0x0000000a0f0f7c36 */ /* 0x000fe20008000000 */
[----:B------:R-:W-:Y:S01]  /*7c30*/  ISETP.LT.AND P6, PT, R0, UR6, !P1 ;  /* 0x0000000600007c0c */ /* 0x000fe2000cfc1270 */
[----:B------:R4:W-:Y:S01]  /*7c40*/  @P0 STG.E.U16 desc[UR22][R12.64], R18 ;  /* 0x000000120c000986 */ /* 0x0009e2000c101516 */
[----:B------:R-:W-:Y:S01]  /*7c50*/  ISETP.LT.AND P1, PT, R3, UR6, !P1 ;  /* 0x0000000603007c0c */ /* 0x000fe2000cf21270 */
[----:B-1----:R-:W-:-:S04]  /*7c60*/  IMAD.WIDE R6, R15, 0x2, R68 ;  /* 0x000000020f067825 */ /* 0x002fc800078e0244 */
[C---:B--2---:R-:W-:Y:S01]  /*7c70*/  IMAD.WIDE R8, R15.reuse, 0x2, R4 ;  /* 0x000000020f087825 */ /* 0x044fe200078e0204 */
[----:B------:R1:W-:Y:S03]  /*7c80*/  @P3 STG.E.U16 desc[UR22][R6.64], R51 ;  /* 0x0000003306003986 */ /* 0x0003e6000c101516 */
[----:B------:R-:W-:Y:S01]  /*7c90*/  VIADD R17, R15, UR10 ;  /* 0x0000000a0f117c36 */ /* 0x000fe20008000000 */
[----:B------:R-:W-:Y:S01]  /*7ca0*/  PRMT R15, R52, 0x7632, R15 ;  /* 0x00007632340f7816 */ /* 0x000fe2000000000f */
[----:B------:R-:W-:Y:S01]  /*7cb0*/  VIADD R14, R2, 0x32 ;  /* 0x00000032020e7836 */ /* 0x000fe20000000000 */
[----:B----4-:R-:W-:Y:S01]  /*7cc0*/  PRMT R18, R51, 0x7632, R18 ;  /* 0x0000763233127816 */ /* 0x010fe20000000012 */
[----:B------:R-:W-:-:S03]  /*7cd0*/  IMAD.WIDE R10, R17, 0x2, R68 ;  /* 0x00000002110a7825 */ /* 0x000fc600078e0244 */
[----:B------:R-:W-:Y:S01]  /*7ce0*/  ISETP.GE.AND P4, PT, R14, UR7, PT ;  /* 0x000000070e007c0c */ /* 0x000fe2000bf86270 */
[----:B------:R2:W-:Y:S01]  /*7cf0*/  @P5 STG.E.U16 desc[UR22][R8.64], R18 ;  /* 0x0000001208005986 */ /* 0x0005e2000c101516 */
[----:B------:R-:W-:Y:S01]  /*7d00*/  ISETP.LT.AND P5, PT, R0, UR6, !P2 ;  /* 0x0000000600007c0c */ /* 0x000fe2000d7a1270 */
[----:B------:R-:W-:Y:S02]  /*7d10*/  VIADD R13, R17, UR10 ;  /* 0x0000000a110d7c36 */ /* 0x000fe40008000000 */
[----:B------:R4:W-:Y:S01]  /*7d20*/  @P6 STG.E.U16 desc[UR22][R10.64], R52 ;  /* 0x000000340a006986 */ /* 0x0009e2000c101516 */
[----:B------:R-:W-:Y:S01]  /*7d30*/  ISETP.LT.AND P6, PT, R3, UR6, !P2 ;  /* 0x0000000603007c0c */ /* 0x000fe2000d7c1270 */
[----:B-1----:R-:W-:Y:S01]  /*7d40*/  IMAD.WIDE R6, R17, 0x2, R4 ;  /* 0x0000000211067825 */ /* 0x002fe200078e0204 */
[----:B------:R-:W-:-:S03]  /*7d50*/  PRMT R17, R54, 0x7632, R17 ;  /* 0x0000763236117816 */ /* 0x000fc60000000011 */
[----:B------:R-:W-:Y:S01]  /*7d60*/  VIADD R16, R2, 0x33 ;  /* 0x0000003302107836 */ /* 0x000fe20000000000 */
[----:B------:R1:W-:Y:S01]  /*7d70*/  @P1 STG.E.U16 desc[UR22][R6.64], R15 ;  /* 0x0000000f06001986 */ /* 0x0003e2000c101516 */
[----:B--2---:R-:W-:Y:S01]  /*7d80*/  IMAD.WIDE R8, R13, 0x2, R68 ;  /* 0x000000020d087825 */ /* 0x004fe200078e0244 */
[----:B------:R-:W-:Y:S02]  /*7d90*/  PRMT R18, R55, 0x7632, R18 ;  /* 0x0000763237127816 */ /* 0x000fe40000000012 */
[----:B------:R-:W-:Y:S01]  /*7da0*/  ISETP.GE.AND P0, PT, R16, UR7, PT ;  /* 0x0000000710007c0c */ /* 0x000fe2000bf06270 */
[----:B----4-:R-:W-:Y:S01]  /*7db0*/  IMAD.WIDE R10, R13, 0x2, R4 ;  /* 0x000000020d0a7825 */ /* 0x010fe200078e0204 */
[----:B------:R2:W-:Y:S01]  /*7dc0*/  @P5 STG.E.U16 desc[UR22][R8.64], R53 ;  /* 0x0000003508005986 */ /* 0x0005e2000c101516 */
[----:B------:R-:W-:Y:S02]  /*7dd0*/  PRMT R16, R53, 0x7632, R16 ;  /* 0x0000763235107816 */ /* 0x000fe40000000010 */
[----:B------:R-:W-:Y:S01]  /*7de0*/  ISETP.LT.AND P5, PT, R0, UR6, !P4 ;  /* 0x0000000600007c0c */ /* 0x000fe2000e7a1270 */
[----:B------:R-:W-:Y:S01]  /*7df0*/  VIADD R13, R13, UR10 ;  /* 0x0000000a0d0d7c36 */ /* 0x000fe20008000000 */
[----:B------:R-:W-:Y:S01]  /*7e00*/  ISETP.LT.AND P4, PT, R3, UR6, !P4 ;  /* 0x0000000603007c0c */ /* 0x000fe2000e781270 */
[----:B------:R-:W-:Y:S01]  /*7e10*/  VIADD R14, R2, 0x34 ;  /* 0x00000034020e7836 */ /* 0x000fe20000000000 */
[----:B------:R4:W-:Y:S01]  /*7e20*/  @P6 STG.E.U16 desc[UR22][R10.64], R16 ;  /* 0x000000100a006986 */ /* 0x0009e2000c101516 */
[----:B------:R-:W-:Y:S01]  /*7e30*/  ISETP.LT.AND P6, PT, R0, UR6, !P0 ;  /* 0x0000000600007c0c */ /* 0x000fe2000c7c1270 */
[----:B-1----:R-:W-:Y:S01]  /*7e40*/  IMAD.WIDE R6, R13, 0x2, R68 ;  /* 0x000000020d067825 */ /* 0x002fe200078e0244 */
[----:B------:R-:W-:-:S02]  /*7e50*/  ISETP.LT.AND P0, PT, R3, UR6, !P0 ;  /* 0x0000000603007c0c */ /* 0x000fc4000c701270 */
[----:B------:R-:W-:Y:S01]  /*7e60*/  ISETP.GE.AND P3, PT, R14, UR7, PT ;  /* 0x000000070e007c0c */ /* 0x000fe2000bf66270 */
[----:B--2---:R-:W-:-:S03]  /*7e70*/  IMAD.WIDE R8, R13, 0x2, R4 ;  /* 0x000000020d087825 */ /* 0x004fc600078e0204 */
[----:B------:R1:W-:Y:S01]  /*7e80*/  @P5 STG.E.U16 desc[UR22][R6.64], R54 ;  /* 0x0000003606005986 */ /* 0x0003e2000c101516 */
[----:B------:R-:W-:Y:S02]  /*7e90*/  VIADD R15, R13, UR10 ;  /* 0x0000000a0d0f7c36 */ /* 0x000fe40008000000 */
[C---:B------:R-:W-:Y:S01]  /*7ea0*/  VIADD R14, R2.reuse, 0x35 ;  /* 0x00000035020e7836 */ /* 0x040fe20000000000 */
[----:B------:R2:W-:Y:S01]  /*7eb0*/  @P4 STG.E.U16 desc[UR22][R8.64], R17 ;  /* 0x0000001108004986 */ /* 0x0005e2000c101516 */
[----:B------:R-:W-:Y:S01]  /*7ec0*/  VIADD R12, R2, 0x36 ;  /* 0x00000036020c7836 */ /* 0x000fe20000000000 */
[----:B------:R-:W-:Y:S01]  /*7ed0*/  ISETP.LT.AND P4, PT, R0, UR6, !P3 ;  /* 0x0000000600007c0c */ /* 0x000fe2000df81270 */
[----:B----4-:R-:W-:Y:S01]  /*7ee0*/  IMAD.WIDE R10, R15, 0x2, R68 ;  /* 0x000000020f0a7825 */ /* 0x010fe200078e0244 */
[----:B------:R-:W-:Y:S02]  /*7ef0*/  ISETP.GE.AND P2, PT, R14, UR7, PT ;  /* 0x000000070e007c0c */ /* 0x000fe4000bf46270 */
[----:B------:R-:W-:Y:S01]  /*7f00*/  ISETP.LT.AND P3, PT, R3, UR6, !P3 ;  /* 0x0000000603007c0c */ /* 0x000fe2000df61270 */
[----:B------:R-:W-:Y:S01]  /*7f10*/  VIADD R14, R2, 0x37 ;  /* 0x00000037020e7836 */ /* 0x000fe20000000000 */
[----:B------:R-:W-:Y:S01]  /*7f20*/  ISETP.GE.AND P1, PT, R12, UR7, PT ;  /* 0x000000070c007c0c */ /* 0x000fe2000bf26270 */
[----:B------:R-:W-:Y:S01]  /*7f30*/  IMAD.WIDE R12, R15, 0x2, R4 ;  /* 0x000000020f0c7825 */ /* 0x000fe200078e0204 */
[----:B------:R-:W-:Y:S01]  /*7f40*/  @P6 STG.E.U16 desc[UR22][R10.64], R55 ;  /* 0x000000370a006986 */ /* 0x000fe2000c101516 */
[----:B------:R-:W-:-:S02]  /*7f50*/  ISETP.LT.AND P6, PT, R0, UR6, !P2 ;  /* 0x0000000600007c0c */ /* 0x000fc4000d7c1270 */
[----:B------:R-:W-:Y:S01]  /*7f60*/  VIADD R15, R15, UR10 ;  /* 0x0000000a0f0f7c36 */ /* 0x000fe20008000000 */
[----:B------:R4:W-:Y:S01]  /*7f70*/  @P0 STG.E.U16 desc[UR22][R12.64], R18 ;  /* 0x000000120c000986 */ /* 0x0009e2000c101516 */
[----:B------:R-:W-:Y:S01]  /*7f80*/  ISETP.LT.AND P2, PT, R3, UR6, !P2 ;  /* 0x0000000603007c0c */ /* 0x000fe2000d741270 */
[----:B------:R-:W-:Y:S01]  /*7f90*/  VIADD R16, R2, 0x38 ;  /* 0x0000003802107836 */ /* 0x000fe20000000000 */
[----:B------:R-:W-:Y:S01]  /*7fa0*/  ISETP.GE.AND P5, PT, R14, UR7, PT ;  /* 0x000000070e007c0c */ /* 0x000fe2000bfa6270 */
[----:B-1----:R-:W-:-:S03]  /*7fb0*/  IMAD.WIDE R6, R15, 0x2, R68 ;  /* 0x000000020f067825 */ /* 0x002fc600078e0244 */
[----:B------:R-:W-:Y:S01]  /*7fc0*/  ISETP.GE.AND P0, PT, R16, UR7, PT ;  /* 0x0000000710007c0c */ /* 0x000fe2000bf06270 */
[C---:B--2---:R-:W-:Y:S01]  /*7fd0*/  VIADD R17, R15.reuse, UR10 ;  /* 0x0000000a0f117c36 */ /* 0x044fe20008000000 */
[----:B------:R1:W-:Y:S01]  /*7fe0*/  @P4 STG.E.U16 desc[UR22][R6.64], R56 ;  /* 0x0000003806004986 */ /* 0x0003e2000c101516 */
[----:B------:R-:W-:Y:S01]  /*7ff0*/  IMAD.WIDE R8, R15, 0x2, R4 ;  /* 0x000000020f087825 */ /* 0x000fe200078e0204 */
[----:B------:R-:W-:Y:S02]  /*8000*/  PRMT R15, R57, 0x7632, R15 ;  /* 0x00007632390f7816 */ /* 0x000fe4000000000f */
[----:B----4-:R-:W-:Y:S01]  /*8010*/  PRMT R18, R56, 0x7632, R18 ;  /* 0x0000763238127816 */ /* 0x010fe20000000012 */
[----:B------:R-:W-:Y:S01]  /*8020*/  IMAD.WIDE R10, R17, 0x2, R68 ;  /* 0x00000002110a7825 */ /* 0x000fe200078e0244 */
[----:B------:R-:W-:-:S03]  /*8030*/  PRMT R16, R58, 0x7632, R16 ;  /* 0x000076323a107816 */ /* 0x000fc60000000010 */
        /* <DEDUP_REMOVED lines=9> */
[C---:B--2---:R-:W-:Y:S01]  /*80d0*/  IMAD.WIDE R8, R13.reuse, 0x2, R68 ;  /* 0x000000020d087825 */ /* 0x044fe200078e0244 */
[----:B------:R-:W-:Y:S02]  /*80e0*/  PRMT R18, R60, 0x7632, R18 ;  /* 0x000076323c127816 */ /* 0x000fe40000000012 */
[----:B------:R-:W-:Y:S01]  /*80f0*/  ISETP.GE.AND P4, PT, R14, UR7, PT ;  /* 0x000000070e007c0c */ /* 0x000fe2000bf86270 */
[----:B----4-:R-:W-:Y:S01]  /*8100*/  IMAD.WIDE R10, R13, 0x2, R4 ;  /* 0x000000020d0a7825 */ /* 0x010fe200078e0204 */
[----:B------:R2:W-:Y:S01]  /*8110*/  @P3 STG.E.U16 desc[UR22][R8.64], R58 ;  /* 0x0000003a08003986 */ /* 0x0005e2000c101516 */
[C---:B------:R-:W-:Y:S02]  /*8120*/  ISETP.LT.AND P3, PT, R0.reuse, UR6, !P5 ;  /* 0x0000000600007c0c */ /* 0x040fe4000ef61270 */
[----:B------:R-:W-:Y:S01]  /*8130*/  ISETP.LT.AND P5, PT, R3, UR6, !P5 ;  /* 0x0000000603007c0c */ /* 0x000fe2000efa1270 */
[----:B------:R4:W-:Y:S01]  /*8140*/  @P6 STG.E.U16 desc[UR22][R10.64], R16 ;  /* 0x000000100a006986 */ /* 0x0009e2000c101516 */
[----:B------:R-:W-:Y:S01]  /*8150*/  ISETP.LT.AND P6, PT, R0, UR6, !P0 ;  /* 0x0000000600007c0c */ /* 0x000fe2000c7c1270 */
[----:B------:R-:W-:Y:S01]  /*8160*/  VIADD R13, R13, UR10 ;  /* 0x0000000a0d0d7c36 */ /* 0x000fe20008000000 */
[----:B------:R-:W-:Y:S01]  /*8170*/  ISETP.LT.AND P0, PT, R3, UR6, !P0 ;  /* 0x0000000603007c0c */ /* 0x000fe2000c701270 */
[----:B------:R-:W-:-:S02]  /*8180*/  VIADD R14, R2, 0x3a ;  /* 0x0000003a020e7836 */ /* 0x000fc40000000000 */
[C---:B-1----:R-:W-:Y:S02]  /*8190*/  VIADD R15, R13.reuse, UR10 ;  /* 0x0000000a0d0f7c36 */ /* 0x042fe40008000000 */
[----:B------:R-:W-:Y:S01]  /*81a0*/  IMAD.WIDE R6, R13, 0x2, R68 ;  /* 0x000000020d067825 */ /* 0x000fe200078e0244 */
[----:B------:R-:W-:-:S03]  /*81b0*/  ISETP.GE.AND P1, PT, R14, UR7, PT ;  /* 0x000000070e007c0c */ /* 0x000fc6000bf26270 */
[----:B--2---:R-:W-:Y:S01]  /*81c0*/  IMAD.WIDE R8, R13, 0x2, R4 ;  /* 0x000000020d087825 */ /* 0x004fe200078e0204 */
[----:B------:R-:W-:Y:S03]  /*81d0*/  @P3 STG.E.U16 desc[UR22][R6.64], R59 ;  /* 0x0000003b06003986 */ /* 0x000fe6000c101516 */
[----:B------:R-:W-:Y:S01]  /*81e0*/  VIADD R12, R2, 0x3b ;  /* 0x0000003b020c7836 */ /* 0x000fe20000000000 */
[----:B------:R1:W-:Y:S01]  /*81f0*/  @P5 STG.E.U16 desc[UR22][R8.64], R17 ;  /* 0x0000001108005986 */ /* 0x0003e2000c101516 */
[C---:B----4-:R-:W-:Y:S01]  /*8200*/  IMAD.WIDE R10, R15.reuse, 0x2, R68 ;  /* 0x000000020f0a7825 */ /* 0x050fe200078e0244 */
[----:B------:R-:W-:Y:S02]  /*8210*/  ISETP.LT.AND P5, PT, R0, UR6, !P4 ;  /* 0x0000000600007c0c */ /* 0x000fe4000e7a1270 */
[----:B------:R-:W-:Y:S01]  /*8220*/  ISETP.GE.AND P2, PT, R12, UR7, PT ;  /* 0x000000070c007c0c */ /* 0x000fe2000bf46270 */
[----:B------:R-:W-:Y:S01]  /*8230*/  IMAD.WIDE R12, R15, 0x2, R4 ;  /* 0x000000020f0c7825 */ /* 0x000fe200078e0204 */
[----:B------:R-:W-:Y:S01]  /*8240*/  ISETP.LT.AND P4, PT, R3, UR6, !P4 ;  /* 0x0000000603007c0c */ /* 0x000fe2000e781270 */
[----:B------:R2:W-:Y:S01]  /*8250*/  @P6 STG.E.U16 desc[UR22][R10.64], R60 ;  /* 0x0000003c0a006986 */ /* 0x0005e2000c101516 */
[----:B------:R-:W-:Y:S01]  /*8260*/  ISETP.LT.AND P6, PT, R0, UR6, !P1 ;  /* 0x0000000600007c0c */ /* 0x000fe2000cfc1270 */
[----:B------:R-:W-:Y:S01]  /*8270*/  VIADD R15, R15, UR10 ;  /* 0x0000000a0f0f7c36 */ /* 0x000fe20008000000 */
[----:B------:R-:W-:Y:S01]  /*8280*/  ISETP.LT.AND P1, PT, R3, UR6, !P1 ;  /* 0x0000000603007c0c */ /* 0x000fe2000cf21270 */
[----:B------:R-:W-:Y:S01]  /*8290*/  VIADD R14, R2, 0x3c ;  /* 0x0000003c020e7836 */ /* 0x000fe20000000000 */
[----:B------:R4:W-:Y:S01]  /*82a0*/  @P0 STG.E.U16 desc[UR22][R12.64], R18 ;  /* 0x000000120c000986 */ /* 0x0009e2000c101516 */
[----:B-1----:R-:W-:-:S02]  /*82b0*/  VIADD R17, R15, UR10 ;  /* 0x0000000a0f117c36 */ /* 0x002fc40008000000 */
[----:B------:R-:W-:Y:S01]  /*82c0*/  IMAD.WIDE R6, R15, 0x2, R68 ;  /* 0x000000020f067825 */ /* 0x000fe200078e0244 */
[----:B------:R-:W-:-:S03]  /*82d0*/  ISETP.GE.AND P3, PT, R14, UR7, PT ;  /* 0x000000070e007c0c */ /* 0x000fc6000bf66270 */
[----:B------:R-:W-:Y:S01]  /*82e0*/  IMAD.WIDE R8, R15, 0x2, R4 ;  /* 0x000000020f087825 */ /* 0x000fe200078e0204 */
[----:B------:R1:W-:Y:S03]  /*82f0*/  @P5 STG.E.U16 desc[UR22][R6.64], R61 ;  /* 0x0000003d06005986 */ /* 0x0003e6000c101516 */
[----:B--2---:R-:W-:Y:S01]  /*8300*/  IMAD.WIDE R10, R17, 0x2, R68 ;  /* 0x00000002110a7825 */ /* 0x004fe200078e0244 */
[----:B----4-:R-:W-:-:S03]  /*8310*/  PRMT R12, R61, 0x7632, R12 ;  /* 0x000076323d0c7816 */ /* 0x010fc6000000000c */
[----:B------:R-:W-:Y:S02]  /*8320*/  VIADD R14, R2, 0x3e ;  /* 0x0000003e020e7836 */ /* 0x000fe40000000000 */
[----:B------:R2:W-:Y:S01]  /*8330*/  @P4 STG.E.U16 desc[UR22][R8.64], R12 ;  /* 0x0000000c08004986 */ /* 0x0005e2000c101516 */
[C---:B------:R-:W-:Y:S01]  /*8340*/  ISETP.LT.AND P4, PT, R0.reuse, UR6, !P2 ;  /* 0x0000000600007c0c */ /* 0x040fe2000d781270 */
[----:B------:R-:W-:Y:S01]  /*8350*/  VIADD R13, R17, UR10 ;  /* 0x0000000a110d7c36 */ /* 0x000fe20008000000 */
[----:B------:R-:W-:Y:S01]  /*8360*/  ISETP.LT.AND P2, PT, R3, UR6, !P2 ;  /* 0x0000000603007c0c */ /* 0x000fe2000d741270 */
[----:B------:R4:W-:Y:S01]  /*8370*/  @P6 STG.E.U16 desc[UR22][R10.64], R62 ;  /* 0x0000003e0a006986 */ /* 0x0009e2000c101516 */
[----:B------:R-:W-:Y:S01]  /*8380*/  ISETP.LT.AND P6, PT, R0, UR6, !P3 ;  /* 0x0000000600007c0c */ /* 0x000fe2000dfc1270 */
[----:B------:R-:W-:Y:S01]  /*8390*/  VIADD R16, R2, 0x3d ;  /* 0x0000003d02107836 */ /* 0x000fe20000000000 */
[----:B------:R-:W-:Y:S01]  /*83a0*/  ISETP.GE.AND P5, PT, R14, UR7, PT ;  /* 0x000000070e007c0c */ /* 0x000fe2000bfa6270 */
[----:B------:R-:W-:Y:S01]  /*83b0*/  VIADD R15, R13, UR10 ;  /* 0x0000000a0d0f7c36 */ /* 0x000fe20008000000 */
[----:B------:R-:W-:Y:S01]  /*83c0*/  PRMT R14, R62, 0x7632, R14 ;  /* 0x000076323e0e7816 */ /* 0x000fe2000000000e */
[----:B-1----:R-:W-:Y:S01]  /*83d0*/  IMAD.WIDE R6, R17, 0x2, R4 ;  /* 0x0000000211067825 */ /* 0x002fe200078e0204 */
[----:B------:R-:W-:-:S02]  /*83e0*/  ISETP.GE.AND P0, PT, R16, UR7, PT ;  /* 0x0000000710007c0c */ /* 0x000fc4000bf06270 */
[----:B------:R-:W-:Y:S01]  /*83f0*/  PRMT R16, R63, 0x7632, R16 ;  /* 0x000076323f107816 */ /* 0x000fe20000000010 */
[----:B--2---:R-:W-:Y:S01]  /*8400*/  IMAD.WIDE R8, R13, 0x2, R68 ;  /* 0x000000020d087825 */ /* 0x004fe200078e0244 */
[----:B------:R1:W-:Y:S01]  /*8410*/  @P1 STG.E.U16 desc[UR22][R6.64], R14 ;  /* 0x0000000e06001986 */ /* 0x0003e2000c101516 */
[----:B------:R-:W-:Y:S02]  /*8420*/  ISETP.LT.AND P3, PT, R3, UR6, !P3 ;  /* 0x0000000603007c0c */ /* 0x000fe4000df61270 */
[----:B----4-:R-:W-:Y:S01]  /*8430*/  IMAD.WIDE R10, R13, 0x2, R4 ;  /* 0x000000020d0a7825 */ /* 0x010fe200078e0204 */
[----:B------:R2:W-:Y:S01]  /*8440*/  @P4 STG.E.U16 desc[UR22][R8.64], R63 ;  /* 0x0000003f08004986 */ /* 0x0005e2000c101516 */
[----:B------:R-:W-:Y:S02]  /*8450*/  ISETP.LT.AND P4, PT, R0, UR6, !P5 ;  /* 0x0000000600007c0c */ /* 0x000fe4000ef81270 */
[----:B------:R-:W-:Y:S01]  /*8460*/  IMAD.WIDE R12, R15, 0x2, R68 ;  /* 0x000000020f0c7825 */ /* 0x000fe200078e0244 */
[----:B------:R-:W-:Y:S01]  /*8470*/  @P2 STG.E.U16 desc[UR22][R10.64], R16 ;  /* 0x000000100a002986 */ /* 0x000fe2000c101516 */
[----:B------:R-:W-:-:S02]  /*8480*/  ISETP.LT.AND P5, PT, R3, UR6, !P5 ;  /* 0x0000000603007c0c */ /* 0x000fc4000efa1270 */
[----:B------:R-:W-:Y:S01]  /*8490*/  VIADD R2, R2, 0x3f ;  /* 0x0000003f02027836 */ /* 0x000fe20000000000 */
[----:B------:R4:W-:Y:S01]  /*84a0*/  @P6 STG.E.U16 desc[UR22][R12.64], R64 ;  /* 0x000000400c006986 */ /* 0x0009e2000c101516 */
[----:B------:R-:W-:Y:S01]  /*84b0*/  ISETP.LT.AND P6, PT, R0, UR6, !P0 ;  /* 0x0000000600007c0c */ /* 0x000fe2000c7c1270 */
[----:B------:R-:W-:Y:S01]  /*84c0*/  VIADD R17, R15, UR10 ;  /* 0x0000000a0f117c36 */ /* 0x000fe20008000000 */
[----:B------:R-:W-:Y:S02]  /*84d0*/  ISETP.LT.AND P0, PT, R3, UR6, !P0 ;  /* 0x0000000603007c0c */ /* 0x000fe4000c701270 */
[----:B------:R-:W-:Y:S01]  /*84e0*/  ISETP.GE.AND P1, PT, R2, UR7, PT ;  /* 0x0000000702007c0c */ /* 0x000fe2000bf26270 */
[----:B-1----:R-:W-:Y:S01]  /*84f0*/  IMAD.WIDE R6, R17, 0x2, R68 ;  /* 0x0000000211067825 */ /* 0x002fe200078e0244 */
[----:B------:R-:W-:Y:S02]  /*8500*/  PRMT R14, R67, 0x7632, R14 ;  /* 0x00007632430e7816 */ /* 0x000fe4000000000e */
[----:B------:R-:W-:Y:S01]  /*8510*/  ISETP.LT.AND P2, PT, R0, UR6, !P1 ;  /* 0x0000000600007c0c */ /* 0x000fe2000cf41270 */
[----:B--2---:R-:W-:Y:S01]  /*8520*/  IMAD.WIDE R8, R17, 0x2, R4 ;  /* 0x0000000211087825 */ /* 0x004fe200078e0204 */
[----:B------:R-:W-:-:S02]  /*8530*/  ISETP.LT.AND P1, PT, R3, UR6, !P1 ;  /* 0x0000000603007c0c */ /* 0x000fc4000cf21270 */
[----:B------:R-:W-:Y:S01]  /*8540*/  PRMT R0, R64, 0x7632, R0 ;  /* 0x0000763240007816 */ /* 0x000fe20000000000 */
[----:B------:R-:W-:-:S04]  /*8550*/  IMAD.WIDE R2, R15, 0x2, R4 ;  /* 0x000000020f027825 */ /* 0x000fc800078e0204 */
[----:B----4-:R-:W-:Y:S01]  /*8560*/  VIADD R13, R17, UR10 ;  /* 0x0000000a110d7c36 */ /* 0x010fe20008000000 */
[----:B------:R1:W-:Y:S03]  /*8570*/  @P3 STG.E.U16 desc[UR22][R2.64], R0 ;  /* 0x0000000002003986 */ /* 0x0003e6000c101516 */
[C---:B------:R-:W-:Y:S01]  /*8580*/  VIADD R15, R13.reuse, UR10 ;  /* 0x0000000a0d0f7c36 */ /* 0x040fe20008000000 */
[----:B------:R2:W-:Y:S01]  /*8590*/  @P6 STG.E.U16 desc[UR22][R6.64], R65 ;  /* 0x0000004106006986 */ /* 0x0005e2000c101516 */
[----:B------:R-:W-:-:S04]  /*85a0*/  IMAD.WIDE R10, R13, 0x2, R68 ;  /* 0x000000020d0a7825 */ /* 0x000fc800078e0244 */
[----:B------:R-:W-:Y:S01]  /*85b0*/  IMAD.WIDE R12, R13, 0x2, R4 ;  /* 0x000000020d0c7825 */ /* 0x000fe200078e0204 */
[----:B-1----:R-:W-:-:S03]  /*85c0*/  PRMT R3, R65, 0x7632, R3 ;  /* 0x0000763241037816 */ /* 0x002fc60000000003 */
[----:B------:R-:W-:Y:S01]  /*85d0*/  IMAD.WIDE R68, R15, 0x2, R68 ;  /* 0x000000020f447825 */ /* 0x000fe200078e0244 */
[----:B--2---:R-:W-:-:S03]  /*85e0*/  PRMT R7, R66, 0x7632, R7 ;  /* 0x0000763242077816 */ /* 0x004fc60000000007 */
[----:B------:R-:W-:Y:S01]  /*85f0*/  IMAD.WIDE R4, R15, 0x2, R4 ;  /* 0x000000020f047825 */ /* 0x000fe200078e0204 */
[----:B------:R1:W-:Y:S04]  /*8600*/  @P0 STG.E.U16 desc[UR22][R8.64], R3 ;  /* 0x0000000308000986 */ /* 0x0003e8000c101516 */
[----:B------:R1:W-:Y:S04]  /*8610*/  @P4 STG.E.U16 desc[UR22][R10.64], R66 ;  /* 0x000000420a004986 */ /* 0x0003e8000c101516 */
[----:B------:R1:W-:Y:S04]  /*8620*/  @P5 STG.E.U16 desc[UR22][R12.64], R7 ;  /* 0x000000070c005986 */ /* 0x0003e8000c101516 */
[----:B------:R1:W-:Y:S04]  /*8630*/  @P2 STG.E.U16 desc[UR22][R68.64], R67 ;  /* 0x0000004344002986 */ /* 0x0003e8000c101516 */
[----:B------:R1:W-:Y:S01]  /*8640*/  @P1 STG.E.U16 desc[UR22][R4.64], R14 ;  /* 0x0000000e04001986 */ /* 0x0003e2000c101516 */
[----:B---3--:R-:W-:Y:S06]  /*8650*/  BAR.SYNC.DEFER_BLOCKING 0x0 ;  /* 0x0000000000007b1d */ /* 0x008fec0000010000 */
[----:B------:R-:W-:Y:S05]  /*8660*/  BRA.U UP0, `(.L_x_13) ;  /* 0x0000000100a07547 */ /* 0x000fea000b800000 */
[----:B------:R-:W2:Y:S01]  /*8670*/  S2UR UR5, SR_CgaCtaId ;  /* 0x00000000000579c3 */ /* 0x000ea20000008800 */
[----:B------:R-:W-:Y:S01]  /*8680*/  NOP ;  /* 0x0000000000007918 */ /* 0x000fe20000000000 */
[----:B------:R-:W-:Y:S01]  /*8690*/  UMOV UR4, 0x50 ;  /* 0x0000005000047882 */ /* 0x000fe20000000000 */
[----:B------:R-:W-:Y:S02]  /*86a0*/  IMAD.U32 R0, RZ, RZ, UR8 ;  /* 0x00000008ff007e24 */ /* 0x000fe4000f8e00ff */
[----:B-1----:R-:W-:Y:S02]  /*86b0*/  IMAD.MOV.U32 R3, RZ, RZ, 0xf ;  /* 0x0000000fff037424 */ /* 0x002fe400078e00ff */
[----:B------:R-:W-:Y:S01]  /*86c0*/  IMAD.MOV.U32 R7, RZ, RZ, 0x1 ;  /* 0x00000001ff077424 */ /* 0x000fe200078e00ff */
[----:B------:R-:W-:-:S04]  /*86d0*/  LOP3.LUT R0, R0, 0xffff, RZ, 0xc0, !PT ;  /* 0x0000ffff00007812 */ /* 0x000fc800078ec0ff */
[----:B------:R-:W-:-:S05]  /*86e0*/  SHF.R.U32.HI R0, RZ, 0x5, R0 ;  /* 0x00000005ff007819 */ /* 0x000fca0000011600 */
[----:B------:R-:W-:Y:S01]  /*86f0*/  VIADD R2, R0, 0x10 ;  /* 0x0000001000027836 */ /* 0x000fe20000000000 */
[----:B------:R-:W-:Y:S01]  /*8700*/  SHF.L.U32 R0, R3, R0, RZ ;  /* 0x0000000003007219 */ /* 0x000fe200000006ff */
[----:B--2---:R-:W-:-:S03]  /*8710*/  ULEA UR6, UR5, UR4, 0x18 ;  /* 0x0000000405067291 */ /* 0x004fc6000f8ec0ff */
[----:B------:R-:W-:-:S04]  /*8720*/  SHF.L.U32 R3, R7, R2, RZ ;  /* 0x0000000207037219 */ /* 0x000fc800000006ff */
[----:B------:R-:W-:Y:S02]  /*8730*/  LOP3.LUT R0, R3, R0, RZ, 0xfc, !PT ;  /* 0x0000000003007212 */ /* 0x000fe400078efcff */
[----:B------:R-:W1:Y:S02]  /*8740*/  LDS R5, [UR6] ;  /* 0x00000006ff057984 */ /* 0x000e640008000800 */
[C---:B------:R-:W-:Y:S02]  /*8750*/  LOP3.LUT R2, R0.reuse, 0xffff, RZ, 0xc0, !PT ;  /* 0x0000ffff00027812 */ /* 0x040fe400078ec0ff */
[----:B-1----:R-:W-:-:S04]  /*8760*/  LOP3.LUT R3, R0, 0xffff, R5, 0x80, !PT ;  /* 0x0000ffff00037812 */ /* 0x002fc800078e8005 */
[----:B------:R-:W-:-:S13]  /*8770*/  ISETP.NE.AND P0, PT, R3, R2, PT ;  /* 0x000000020300720c */ /* 0x000fda0003f05270 */
[----:B------:R-:W-:Y:S05]  /*8780*/  @P0 BRA `(.L_x_14) ;  /* 0x0000000000500947 */ /* 0x000fea0003800000 */
[----:B------:R-:W-:Y:S02]  /*8790*/  SHF.R.U32.HI R5, RZ, 0x10, R5 ;  /* 0x00000010ff057819 */ /* 0x000fe40000011605 */
[----:B------:R-:W-:-:S04]  /*87a0*/  SHF.R.U32.HI R2, RZ, 0x10, R0 ;  /* 0x00000010ff027819 */ /* 0x000fc80000011600 */
[----:B------:R-:W-:-:S04]  /*87b0*/  LOP3.LUT R5, R5, R2, RZ, 0xc0, !PT ;  /* 0x0000000205057212 */ /* 0x000fc800078ec0ff */
[----:B------:R-:W-:-:S13]  /*87c0*/  ISETP.NE.AND P0, PT, R5, R2, PT ;  /* 0x000000020500720c */ /* 0x000fda0003f05270 */
[----:B------:R-:W-:Y:S05]  /*87d0*/  @P0 BRA `(.L_x_15) ;  /* 0x0000000000300947 */ /* 0x000fea0003800000 */
[----:B------:R-:W-:Y:S01]  /*87e0*/  R2UR UR4, R0 ;  /* 0x00000000000472ca */ /* 0x000fe200000e0000 */
[----:B------:R-:W-:Y:S01]  /*87f0*/  VOTEU.ANY UR5, UPT, PT ;  /* 0x0000000000057886 */ /* 0x000fe200038e0100 */
[----:B------:R-:W1:Y:S01]  /*8800*/  S2R R0, SR_LANEID ;  /* 0x0000000000007919 */ /* 0x000e620000000000 */
[----:B------:R-:W-:-:S10]  /*8810*/  UFLO.U32 UR5, UR5 ;  /* 0x00000005000572bd */ /* 0x000fd400080e0000 */
[----:B------:R-:W-:-:S06]  /*8820*/  ULOP3.LUT UR4, URZ, UR4, URZ, 0x33, !UPT ;  /* 0x00000004ff047292 */ /* 0x000fcc000f8e33ff */
[----:B------:R-:W-:-:S04]  /*8830*/  IMAD.U32 R2, RZ, RZ, UR4 ;  /* 0x00000004ff027e24 */ /* 0x000fc8000f8e00ff */
[----:B------:R-:W2:Y:S02]  /*8840*/  REDUX UR7, R2 ;  /* 0x00000000020773c4 */ /* 0x000ea40000000000 */
[----:B------:R3:W-:Y:S01]  /*8850*/  UTCATOMSWS.AND URZ, UR4 ;  /* 0x0000000400ff79e3 */ /* 0x0007e20008000000 */
[----:B-1----:R-:W-:Y:S01]  /*8860*/  ISETP.EQ.U32.AND P0, PT, R0, UR5, PT ;  /* 0x0000000500007c0c */ /* 0x002fe2000bf02070 */
[----:B--2---:R-:W-:-:S12]  /*8870*/  IMAD.U32 R0, RZ, RZ, UR7 ;  /* 0x00000007ff007e24 */ /* 0x004fd8000f8e00ff */
[----:B------:R3:W-:Y:S01]  /*8880*/  @P0 ATOMS.AND RZ, [UR6], R0 ;  /* 0x00000000ffff098c */ /* 0x0007e2000a800006 */
[----:B------:R-:W-:Y:S05]  /*8890*/  BRA `(.L_x_13) ;  /* 0x0000000000147947 */ /* 0x000fea0003800000 */
.L_x_15:
[----:B------:R-:W-:-:S07]  /*88a0*/  MOV R2, 0x88c0 ;  /* 0x000088c000027802 */ /* 0x000fce0000000f00 */
[----:B0-----:R-:W-:Y:S05]  /*88b0*/  CALL.REL.NOINC `($__internal_0_$__cuda_sm10x_tcgen05_guardrail_trap_col_being_dealloced_not_returned_by_alloc) ;  /* 0x00000000002c7944 */ /* 0x001fea0003c00000 */
[----:B------:R-:W-:Y:S05]  /*88c0*/  BRA `(.L_x_13) ;  /* 0x0000000000087947 */ /* 0x000fea0003800000 */
.L_x_14:
[----:B------:R-:W-:-:S07]  /*88d0*/  MOV R2, 0x88f0 ;  /* 0x000088f000027802 */ /* 0x000fce0000000f00 */
[----:B0-----:R-:W-:Y:S05]  /*88e0*/  CALL.REL.NOINC `($__internal_2_$__cuda_sm10x_tcgen05_guardrail_trap_unallocated_columns_being_dealloced) ;  /* 0x0000000000387944 */ /* 0x001fea0003c00000 */
.L_x_13:
[----:B------:R-:W-:Y:S01]  /*88f0*/  NOP ;  /* 0x0000000000007918 */ /* 0x000fe20000000000 */
[----:B---3--:R-:W-:Y:S05]  /*8900*/  EXIT ;  /* 0x000000000000794d */ /* 0x008fea0003800000 */
.L_x_8:
[----:B------:R-:W0:Y:S02]  /*8910*/  SYNCS.PHASECHK.TRANS64.TRYWAIT P1, [UR11], R175 ;  /* 0x000000afff0075a7 */ /* 0x000e24000802110b */
[----:B0-----:R-:W-:Y:S05]  /*8920*/  @!P1 BRA `(.L_x_8) ;  /* 0xfffffffc00f89947 */ /* 0x001fea000383ffff */
[----:B------:R-:W-:Y:S05]  /*8930*/  BRA `(.L_x_16) ;  /* 0xffffffb400d87947 */ /* 0x000fea000383ffff */
.L_x_12:
[----:B------:R-:W2:Y:S02]  /*8940*/  SYNCS.PHASECHK.TRANS64.TRYWAIT P0, [UR11], R4 ;  /* 0x00000004ff0075a7 */ /* 0x000ea4000800110b */
[----:B--2---:R-:W-:Y:S05]  /*8950*/  @!P0 BRA `(.L_x_12) ;  /* 0xfffffffc00f88947 */ /* 0x004fea000383ffff */
[----:B------:R-:W-:Y:S05]  /*8960*/  BRA `(.L_x_11) ;  /* 0xffffffcc00fc7947 */ /* 0x000fea000383ffff */
        .weak           $__internal_0_$__cuda_sm10x_tcgen05_guardrail_trap_col_being_dealloced_not_returned_by_alloc
        .type           $__internal_0_$__cuda_sm10x_tcgen05_guardrail_trap_col_being_dealloced_not_returned_by_alloc,@function
        .size           $__internal_0_$__cuda_sm10x_tcgen05_guardrail_trap_col_being_dealloced_not_returned_by_alloc,($__internal_1_$__cuda_sm10x_tcgen05_guardrail_trap_phase_invalid_during_alloc - $__internal_0_$__cuda_sm10x_tcgen05_guardrail_trap_col_being_dealloced_not_returned_by_alloc)
$__internal_0_$__cuda_sm10x_tcgen05_guardrail_trap_col_being_dealloced_not_returned_by_alloc:
[----:B------:R-:W-:Y:S05]  /*8970*/  BPT.TRAP 0x1 ;  /* 0x000000040000795c */ /* 0x000fea0000300000 */
[----:B------:R-:W-:-:S04]  /*8980*/  IMAD.MOV.U32 R3, RZ, RZ, 0x0 ;  /* 0x00000000ff037424 */ /* 0x000fc800078e00ff */
[----:B------:R-:W-:Y:S05]  /*8990*/  RET.REL.NODEC R2 `(matmul_kernel) ;  /* 0xffffff7402987950 */ /* 0x000fea0003c3ffff */
        .weak           $__internal_1_$__cuda_sm10x_tcgen05_guardrail_trap_phase_invalid_during_alloc
        .type           $__internal_1_$__cuda_sm10x_tcgen05_guardrail_trap_phase_invalid_during_alloc,@function
        .size           $__internal_1_$__cuda_sm10x_tcgen05_guardrail_trap_phase_invalid_during_alloc,($__internal_2_$__cuda_sm10x_tcgen05_guardrail_trap_unallocated_columns_being_dealloced - $__internal_1_$__cuda_sm10x_tcgen05_guardrail_trap_phase_invalid_during_alloc)
$__internal_1_$__cuda_sm10x_tcgen05_guardrail_trap_phase_invalid_during_alloc:
[----:B------:R-:W-:Y:S05]  /*89a0*/  BPT.TRAP 0x1 ;  /* 0x000000040000795c */ /* 0x000fea0000300000 */
[----:B------:R-:W-:-:S04]  /*89b0*/  IMAD.MOV.U32 R3, RZ, RZ, 0x0 ;  /* 0x00000000ff037424 */ /* 0x000fc800078e00ff */
[----:B------:R-:W-:Y:S05]  /*89c0*/  RET.REL.NODEC R2 `(matmul_kernel) ;  /* 0xffffff74028c7950 */ /* 0x000fea0003c3ffff */
        .weak           $__internal_2_$__cuda_sm10x_tcgen05_guardrail_trap_unallocated_columns_being_dealloced
        .type           $__internal_2_$__cuda_sm10x_tcgen05_guardrail_trap_unallocated_columns_being_dealloced,@function
        .size           $__internal_2_$__cuda_sm10x_tcgen05_guardrail_trap_unallocated_columns_being_dealloced,(.L_x_20 - $__internal_2_$__cuda_sm10x_tcgen05_guardrail_trap_unallocated_columns_being_dealloced)
$__internal_2_$__cuda_sm10x_tcgen05_guardrail_trap_unallocated_columns_being_dealloced:
[----:B------:R-:W-:Y:S05]  /*89d0*/  BPT.TRAP 0x1 ;  /* 0x000000040000795c */ /* 0x000fea0000300000 */
[----:B------:R-:W-:-:S04]  /*89e0*/  IMAD.MOV.U32 R3, RZ, RZ, 0x0 ;  /* 0x00000000ff037424 */ /* 0x000fc800078e00ff */
[----:B------:R-:W-:Y:S05]  /*89f0*/  RET.REL.NODEC R2 `(matmul_kernel) ;  /* 0xffffff7402807950 */ /* 0x000fea0003c3ffff */
.L_x_17:
[----:B------:R-:W-:-:S00]  /*8a00*/  BRA `(.L_x_17) ;  /* 0xfffffffc00fc7947 */ /* 0x000fc0000383ffff */
[----:B------:R-:W-:-:S00]  /*8a10*/  NOP ;  /* 0x0000000000007918 */ /* 0x000fc00000000000 */
        /* <DEDUP_REMOVED lines=14> */
.L_x_20:


//--------------------- .nv.shared.matmul_kernel  --------------------------
	.section	.nv.shared.matmul_kernel,"aw",@nobits
	.sectionflags	@""
	.align	16
	.zero		1024


//--------------------- .nv.shared.reserved.0     --------------------------
	.section	.nv.shared.reserved.0,"aw",@nobits
	.align	8
	.weak		__nv_reservedSMEM_offset_0_alias
	.size		__nv_reservedSMEM_offset_0_alias, 0, 64
	.other		__nv_reservedSMEM_offset_0_alias,@"STO_CUDA_RESERVED_SHARED STV_DEFAULT"
__nv_reservedSMEM_offset_0_alias:
	.zero		0
.nv.shared.reserved.0:
	.zero		64
	.weak		__nv_reservedSMEM_allocation_phase
	.type		__nv_reservedSMEM_allocation_phase,@object
	.size		__nv_reservedSMEM_allocation_phase,(.L_0 - __nv_reservedSMEM_allocation_phase)
__nv_reservedSMEM_allocation_phase:
	.zero		1
.L_0:
	.zero		7
	.weak		__nv_reservedSMEM_devtool_atexit_pc
	.type		__nv_reservedSMEM_devtool_atexit_pc,@object
	.size		__nv_reservedSMEM_devtool_atexit_pc,(__nv_reservedSMEM_allocation_mask - __nv_reservedSMEM_devtool_atexit_pc)
__nv_reservedSMEM_devtool_atexit_pc:
	.zero		8
	.weak		__nv_reservedSMEM_allocation_mask
	.type		__nv_reservedSMEM_allocation_mask,@object
	.size		__nv_reservedSMEM_allocation_mask,(.L_2 - __nv_reservedSMEM_allocation_mask)
__nv_reservedSMEM_allocation_mask:
	.zero		4
.L_2:


//--------------------- .nv.constant0.matmul_kernel --------------------------
	.section	.nv.constant0.matmul_kernel,"a",@progbits
	.sectionflags	@""
	.align	4
.nv.constant0.matmul_kernel:
	.zero		976


//--------------------- SYMBOLS --------------------------

	.type		.nv.reservedSmem.offset0,@object
	.size		.nv.reservedSmem.offset0,0x4
	.type		.nv.reservedSmem.cap,@object
	.size		.nv.reservedSmem.cap,0x4
